//
// Generated by NVIDIA NVVM Compiler
//
// Compiler Build ID: CL-36424714
// Cuda compilation tools, release 13.0, V13.0.88
// Based on NVVM 20.0.0
//

.version 9.0
.target sm_100
.address_size 64

	// .globl	find_roots

.visible .entry find_roots(
	.param .u32 find_roots_param_0,
	.param .u64 .ptr .align 1 find_roots_param_1,
	.param .u64 .ptr .align 1 find_roots_param_2,
	.param .u64 .ptr .align 1 find_roots_param_3,
	.param .u64 .ptr .align 1 find_roots_param_4,
	.param .u64 .ptr .align 1 find_roots_param_5
)
{
	.reg .pred 	%p<3>;
	.reg .b16 	%rs<3>;
	.reg .b32 	%r<11>;
	.reg .b64 	%rd<19>;

	ld.param.u32 	%r2, [find_roots_param_0];
	ld.param.u64 	%rd3, [find_roots_param_1];
	ld.param.u64 	%rd5, [find_roots_param_2];
	ld.param.u64 	%rd4, [find_roots_param_3];
	ld.param.u64 	%rd6, [find_roots_param_5];
	cvta.to.global.u64 	%rd1, %rd5;
	cvta.to.global.u64 	%rd2, %rd6;
	mov.u32 	%r3, %ntid.x;
	mov.u32 	%r4, %ctaid.x;
	mov.u32 	%r5, %tid.x;
	mad.lo.s32 	%r1, %r3, %r4, %r5;
	setp.ge.u32 	%p1, %r1, %r2;
	@%p1 bra 	$L__BB0_4;
	cvta.to.global.u64 	%rd7, %rd4;
	mul.wide.u32 	%rd8, %r1, 4;
	add.s64 	%rd9, %rd7, %rd8;
	ld.global.u32 	%r6, [%rd9+4];
	ld.global.u32 	%r7, [%rd9];
	sub.s32 	%r8, %r6, %r7;
	setp.ne.s32 	%p2, %r8, 1;
	@%p2 bra 	$L__BB0_3;
	cvt.u64.u32 	%rd14, %r1;
	add.s64 	%rd15, %rd2, %rd14;
	mov.b16 	%rs2, 1;
	st.global.u8 	[%rd15], %rs2;
	add.s64 	%rd17, %rd1, %rd8;
	mov.b32 	%r9, 0;
	st.global.u32 	[%rd17], %r9;
	cvta.to.global.u64 	%rd18, %rd3;
	atom.global.add.u32 	%r10, [%rd18], 1;
	bra.uni 	$L__BB0_4;
$L__BB0_3:
	cvt.u64.u32 	%rd10, %r1;
	add.s64 	%rd11, %rd2, %rd10;
	mov.b16 	%rs1, 0;
	st.global.u8 	[%rd11], %rs1;
	add.s64 	%rd13, %rd1, %rd8;
	st.global.u32 	[%rd13], %r2;
$L__BB0_4:
	ret;

}
	// .globl	analyze
.visible .entry analyze(
	.param .u32 analyze_param_0,
	.param .u32 analyze_param_1,
	.param .u64 .ptr .align 1 analyze_param_2,
	.param .u64 .ptr .align 1 analyze_param_3,
	.param .u64 .ptr .align 1 analyze_param_4,
	.param .u64 .ptr .align 1 analyze_param_5,
	.param .u64 .ptr .align 1 analyze_param_6
)
{
	.reg .pred 	%p<13>;
	.reg .b16 	%rs<6>;
	.reg .b32 	%r<30>;
	.reg .b64 	%rd<34>;

	ld.param.u32 	%r19, [analyze_param_0];
	ld.param.u32 	%r18, [analyze_param_1];
	ld.param.u64 	%rd11, [analyze_param_3];
	ld.param.u64 	%rd9, [analyze_param_4];
	ld.param.u64 	%rd10, [analyze_param_5];
	ld.param.u64 	%rd12, [analyze_param_6];
	cvta.to.global.u64 	%rd1, %rd11;
	cvta.to.global.u64 	%rd2, %rd12;
	mov.u32 	%r20, %ntid.x;
	mov.u32 	%r21, %ctaid.x;
	mov.u32 	%r22, %tid.x;
	mad.lo.s32 	%r1, %r20, %r21, %r22;
	setp.ge.u32 	%p1, %r1, %r19;
	@%p1 bra 	$L__BB1_19;
	cvta.to.global.u64 	%rd13, %rd9;
	mul.wide.u32 	%rd14, %r1, 4;
	add.s64 	%rd15, %rd13, %rd14;
	ld.global.u32 	%r23, [%rd15];
	add.s32 	%r24, %r18, -1;
	setp.ne.s32 	%p2, %r23, %r24;
	@%p2 bra 	$L__BB1_19;
	cvta.to.global.u64 	%rd16, %rd10;
	add.s64 	%rd18, %rd16, %rd14;
	ld.global.u32 	%r2, [%rd18];
	ld.global.u32 	%r3, [%rd18+4];
	setp.ge.u32 	%p3, %r2, %r3;
	@%p3 bra 	$L__BB1_19;
	sub.s32 	%r25, %r3, %r2;
	and.b32  	%r4, %r25, 3;
	setp.eq.s32 	%p4, %r4, 0;
	mov.u32 	%r28, %r2;
	@%p4 bra 	$L__BB1_8;
	mul.wide.u32 	%rd19, %r2, 4;
	add.s64 	%rd32, %rd2, %rd19;
	neg.s32 	%r27, %r4;
	add.s32 	%r28, %r2, %r4;
$L__BB1_5:
	.pragma "nounroll";
	ld.global.u32 	%r8, [%rd32];
	setp.eq.s32 	%p5, %r8, %r1;
	@%p5 bra 	$L__BB1_7;
	cvt.u64.u32 	%rd20, %r8;
	add.s64 	%rd21, %rd1, %rd20;
	mov.b16 	%rs1, 1;
	st.global.u8 	[%rd21], %rs1;
$L__BB1_7:
	add.s64 	%rd32, %rd32, 4;
	add.s32 	%r27, %r27, 1;
	setp.ne.s32 	%p6, %r27, 0;
	@%p6 bra 	$L__BB1_5;
$L__BB1_8:
	sub.s32 	%r26, %r2, %r3;
	setp.gt.u32 	%p7, %r26, -4;
	@%p7 bra 	$L__BB1_19;
	sub.s32 	%r29, %r28, %r3;
	mul.wide.u32 	%rd22, %r28, 4;
	add.s64 	%rd23, %rd22, %rd2;
	add.s64 	%rd33, %rd23, 8;
$L__BB1_10:
	ld.global.u32 	%r13, [%rd33+-8];
	setp.eq.s32 	%p8, %r13, %r1;
	@%p8 bra 	$L__BB1_12;
	cvt.u64.u32 	%rd24, %r13;
	add.s64 	%rd25, %rd1, %rd24;
	mov.b16 	%rs2, 1;
	st.global.u8 	[%rd25], %rs2;
$L__BB1_12:
	ld.global.u32 	%r14, [%rd33+-4];
	setp.eq.s32 	%p9, %r14, %r1;
	@%p9 bra 	$L__BB1_14;
	cvt.u64.u32 	%rd26, %r14;
	add.s64 	%rd27, %rd1, %rd26;
	mov.b16 	%rs3, 1;
	st.global.u8 	[%rd27], %rs3;
$L__BB1_14:
	ld.global.u32 	%r15, [%rd33];
	setp.eq.s32 	%p10, %r15, %r1;
	@%p10 bra 	$L__BB1_16;
	cvt.u64.u32 	%rd28, %r15;
	add.s64 	%rd29, %rd1, %rd28;
	mov.b16 	%rs4, 1;
	st.global.u8 	[%rd29], %rs4;
$L__BB1_16:
	ld.global.u32 	%r16, [%rd33+4];
	setp.eq.s32 	%p11, %r16, %r1;
	@%p11 bra 	$L__BB1_18;
	cvt.u64.u32 	%rd30, %r16;
	add.s64 	%rd31, %rd1, %rd30;
	mov.b16 	%rs5, 1;
	st.global.u8 	[%rd31], %rs5;
$L__BB1_18:
	add.s32 	%r29, %r29, 4;
	add.s64 	%rd33, %rd33, 16;
	setp.ne.s32 	%p12, %r29, 0;
	@%p12 bra 	$L__BB1_10;
$L__BB1_19:
	ret;

}
	// .globl	find_roots_in_candidates
.visible .entry find_roots_in_candidates(
	.param .u32 find_roots_in_candidates_param_0,
	.param .u32 find_roots_in_candidates_param_1,
	.param .u64 .ptr .align 1 find_roots_in_candidates_param_2,
	.param .u64 .ptr .align 1 find_roots_in_candidates_param_3,
	.param .u64 .ptr .align 1 find_roots_in_candidates_param_4,
	.param .u64 .ptr .align 1 find_roots_in_candidates_param_5,
	.param .u64 .ptr .align 1 find_roots_in_candidates_param_6,
	.param .u64 .ptr .align 1 find_roots_in_candidates_param_7
)
{
	.reg .pred 	%p<7>;
	.reg .b16 	%rs<6>;
	.reg .b32 	%r<15>;
	.reg .b64 	%rd<27>;

	ld.param.u32 	%r8, [find_roots_in_candidates_param_0];
	ld.param.u32 	%r7, [find_roots_in_candidates_param_1];
	ld.param.u64 	%rd6, [find_roots_in_candidates_param_2];
	ld.param.u64 	%rd10, [find_roots_in_candidates_param_3];
	ld.param.u64 	%rd7, [find_roots_in_candidates_param_4];
	ld.param.u64 	%rd11, [find_roots_in_candidates_param_5];
	ld.param.u64 	%rd8, [find_roots_in_candidates_param_6];
	ld.param.u64 	%rd9, [find_roots_in_candidates_param_7];
	cvta.to.global.u64 	%rd1, %rd11;
	cvta.to.global.u64 	%rd2, %rd10;
	mov.u32 	%r9, %ntid.x;
	mov.u32 	%r10, %ctaid.x;
	mov.u32 	%r11, %tid.x;
	mad.lo.s32 	%r1, %r9, %r10, %r11;
	setp.ge.u32 	%p1, %r1, %r8;
	@%p1 bra 	$L__BB2_11;
	cvta.to.global.u64 	%rd12, %rd7;
	cvt.u64.u32 	%rd13, %r1;
	add.s64 	%rd3, %rd12, %rd13;
	ld.global.u8 	%rs1, [%rd3];
	setp.ne.s16 	%p2, %rs1, 0;
	@%p2 bra 	$L__BB2_3;
	add.s64 	%rd26, %rd2, %rd13;
	mov.b16 	%rs5, 0;
	st.global.u8 	[%rd26], %rs5;
	bra.uni 	$L__BB2_11;
$L__BB2_3:
	cvta.to.global.u64 	%rd15, %rd8;
	mul.wide.u32 	%rd16, %r1, 4;
	add.s64 	%rd17, %rd15, %rd16;
	ld.global.u32 	%r14, [%rd17];
	ld.global.u32 	%r3, [%rd17+4];
	add.s64 	%rd4, %rd2, %rd13;
	mov.b16 	%rs2, 1;
	st.global.u8 	[%rd4], %rs2;
	setp.ge.u32 	%p3, %r14, %r3;
	@%p3 bra 	$L__BB2_9;
	cvta.to.global.u64 	%rd5, %rd9;
$L__BB2_5:
	mul.wide.u32 	%rd18, %r14, 4;
	add.s64 	%rd19, %rd5, %rd18;
	ld.global.u32 	%r5, [%rd19];
	setp.eq.s32 	%p4, %r5, %r1;
	@%p4 bra 	$L__BB2_8;
	mul.wide.u32 	%rd20, %r5, 4;
	add.s64 	%rd21, %rd1, %rd20;
	ld.global.u32 	%r12, [%rd21];
	setp.lt.u32 	%p5, %r12, %r7;
	@%p5 bra 	$L__BB2_8;
	mov.b16 	%rs3, 0;
	st.global.u8 	[%rd4], %rs3;
	bra.uni 	$L__BB2_10;
$L__BB2_8:
	add.s32 	%r14, %r14, 1;
	setp.ne.s32 	%p6, %r14, %r3;
	@%p6 bra 	$L__BB2_5;
$L__BB2_9:
	add.s64 	%rd23, %rd1, %rd16;
	st.global.u32 	[%rd23], %r7;
	cvta.to.global.u64 	%rd24, %rd6;
	atom.global.add.u32 	%r13, [%rd24], 1;
$L__BB2_10:
	mov.b16 	%rs4, 0;
	st.global.u8 	[%rd3], %rs4;
$L__BB2_11:
	ret;

}
	// .globl	solve_row_multiblock_float
.visible .entry solve_row_multiblock_float(
	.param .u32 solve_row_multiblock_float_param_0,
	.param .u64 .ptr .align 1 solve_row_multiblock_float_param_1,
	.param .u64 .ptr .align 1 solve_row_multiblock_float_param_2,
	.param .u64 .ptr .align 1 solve_row_multiblock_float_param_3,
	.param .u64 .ptr .align 1 solve_row_multiblock_float_param_4,
	.param .u64 .ptr .align 1 solve_row_multiblock_float_param_5,
	.param .u64 .ptr .align 1 solve_row_multiblock_float_param_6,
	.param .u64 .ptr .align 1 solve_row_multiblock_float_param_7,
	.param .u8 solve_row_multiblock_float_param_8
)
{
	.reg .pred 	%p<13>;
	.reg .b16 	%rs<2>;
	.reg .b32 	%r<75>;
	.reg .b32 	%f<116>;
	.reg .b64 	%rd<110>;

	ld.param.u32 	%r25, [solve_row_multiblock_float_param_0];
	ld.param.u64 	%rd18, [solve_row_multiblock_float_param_1];
	ld.param.u64 	%rd16, [solve_row_multiblock_float_param_2];
	ld.param.u64 	%rd17, [solve_row_multiblock_float_param_3];
	ld.param.u64 	%rd19, [solve_row_multiblock_float_param_4];
	ld.param.u64 	%rd20, [solve_row_multiblock_float_param_5];
	ld.param.u64 	%rd21, [solve_row_multiblock_float_param_7];
	ld.param.s8 	%rs1, [solve_row_multiblock_float_param_8];
	cvta.to.global.u64 	%rd1, %rd19;
	cvta.to.global.u64 	%rd2, %rd20;
	cvta.to.global.u64 	%rd3, %rd21;
	cvta.to.global.u64 	%rd22, %rd18;
	mul.wide.u32 	%rd23, %r25, 4;
	add.s64 	%rd24, %rd22, %rd23;
	ld.global.u32 	%r26, [%rd24];
	mov.u32 	%r27, %ntid.x;
	mov.u32 	%r28, %ctaid.x;
	mov.u32 	%r29, %tid.x;
	mad.lo.s32 	%r30, %r27, %r28, %r29;
	add.s32 	%r1, %r30, %r26;
	add.s32 	%r31, %r25, 1;
	mul.wide.u32 	%rd25, %r31, 4;
	add.s64 	%rd26, %rd22, %rd25;
	ld.global.u32 	%r32, [%rd26];
	setp.ge.u32 	%p1, %r1, %r32;
	@%p1 bra 	$L__BB3_15;
	cvta.to.global.u64 	%rd27, %rd16;
	cvta.to.global.u64 	%rd28, %rd17;
	mul.wide.u32 	%rd29, %r1, 4;
	add.s64 	%rd30, %rd27, %rd29;
	ld.global.u32 	%r2, [%rd30];
	mul.wide.u32 	%rd31, %r2, 4;
	add.s64 	%rd32, %rd28, %rd31;
	ld.global.u32 	%r3, [%rd32];
	add.s32 	%r33, %r2, 1;
	mul.wide.u32 	%rd33, %r33, 4;
	add.s64 	%rd34, %rd28, %rd33;
	ld.global.u32 	%r34, [%rd34];
	setp.ne.s16 	%p2, %rs1, 0;
	setp.eq.s16 	%p3, %rs1, 0;
	add.s32 	%r35, %r34, -1;
	selp.u32 	%r4, 1, 0, %p3;
	add.s32 	%r71, %r3, %r4;
	selp.s32 	%r36, -1, 0, %p2;
	add.s32 	%r6, %r34, %r36;
	selp.b32 	%r7, %r3, %r35, %p3;
	setp.le.u32 	%p4, %r6, %r71;
	mov.f32 	%f115, 0f00000000;
	@%p4 bra 	$L__BB3_14;
	sub.s32 	%r8, %r6, %r71;
	and.b32  	%r9, %r8, 15;
	sub.s32 	%r37, %r3, %r6;
	add.s32 	%r38, %r37, %r4;
	setp.gt.u32 	%p5, %r38, -16;
	mov.f32 	%f115, 0f00000000;
	@%p5 bra 	$L__BB3_5;
	and.b32  	%r39, %r8, -16;
	neg.s32 	%r69, %r39;
	mul.wide.u32 	%rd35, %r71, 4;
	add.s64 	%rd36, %rd35, 32;
	add.s64 	%rd107, %rd2, %rd36;
	add.s64 	%rd106, %rd1, %rd36;
	mov.f32 	%f115, 0f00000000;
$L__BB3_4:
	.pragma "nounroll";
	ld.global.f32 	%f18, [%rd107+-32];
	ld.global.u32 	%r40, [%rd106+-32];
	mul.wide.u32 	%rd37, %r40, 4;
	add.s64 	%rd38, %rd3, %rd37;
	ld.global.f32 	%f19, [%rd38];
	fma.rn.f32 	%f20, %f18, %f19, %f115;
	ld.global.f32 	%f21, [%rd107+-28];
	ld.global.u32 	%r41, [%rd106+-28];
	mul.wide.u32 	%rd39, %r41, 4;
	add.s64 	%rd40, %rd3, %rd39;
	ld.global.f32 	%f22, [%rd40];
	fma.rn.f32 	%f23, %f21, %f22, %f20;
	ld.global.f32 	%f24, [%rd107+-24];
	ld.global.u32 	%r42, [%rd106+-24];
	mul.wide.u32 	%rd41, %r42, 4;
	add.s64 	%rd42, %rd3, %rd41;
	ld.global.f32 	%f25, [%rd42];
	fma.rn.f32 	%f26, %f24, %f25, %f23;
	ld.global.f32 	%f27, [%rd107+-20];
	ld.global.u32 	%r43, [%rd106+-20];
	mul.wide.u32 	%rd43, %r43, 4;
	add.s64 	%rd44, %rd3, %rd43;
	ld.global.f32 	%f28, [%rd44];
	fma.rn.f32 	%f29, %f27, %f28, %f26;
	ld.global.f32 	%f30, [%rd107+-16];
	ld.global.u32 	%r44, [%rd106+-16];
	mul.wide.u32 	%rd45, %r44, 4;
	add.s64 	%rd46, %rd3, %rd45;
	ld.global.f32 	%f31, [%rd46];
	fma.rn.f32 	%f32, %f30, %f31, %f29;
	ld.global.f32 	%f33, [%rd107+-12];
	ld.global.u32 	%r45, [%rd106+-12];
	mul.wide.u32 	%rd47, %r45, 4;
	add.s64 	%rd48, %rd3, %rd47;
	ld.global.f32 	%f34, [%rd48];
	fma.rn.f32 	%f35, %f33, %f34, %f32;
	ld.global.f32 	%f36, [%rd107+-8];
	ld.global.u32 	%r46, [%rd106+-8];
	mul.wide.u32 	%rd49, %r46, 4;
	add.s64 	%rd50, %rd3, %rd49;
	ld.global.f32 	%f37, [%rd50];
	fma.rn.f32 	%f38, %f36, %f37, %f35;
	ld.global.f32 	%f39, [%rd107+-4];
	ld.global.u32 	%r47, [%rd106+-4];
	mul.wide.u32 	%rd51, %r47, 4;
	add.s64 	%rd52, %rd3, %rd51;
	ld.global.f32 	%f40, [%rd52];
	fma.rn.f32 	%f41, %f39, %f40, %f38;
	ld.global.f32 	%f42, [%rd107];
	ld.global.u32 	%r48, [%rd106];
	mul.wide.u32 	%rd53, %r48, 4;
	add.s64 	%rd54, %rd3, %rd53;
	ld.global.f32 	%f43, [%rd54];
	fma.rn.f32 	%f44, %f42, %f43, %f41;
	ld.global.f32 	%f45, [%rd107+4];
	ld.global.u32 	%r49, [%rd106+4];
	mul.wide.u32 	%rd55, %r49, 4;
	add.s64 	%rd56, %rd3, %rd55;
	ld.global.f32 	%f46, [%rd56];
	fma.rn.f32 	%f47, %f45, %f46, %f44;
	ld.global.f32 	%f48, [%rd107+8];
	ld.global.u32 	%r50, [%rd106+8];
	mul.wide.u32 	%rd57, %r50, 4;
	add.s64 	%rd58, %rd3, %rd57;
	ld.global.f32 	%f49, [%rd58];
	fma.rn.f32 	%f50, %f48, %f49, %f47;
	ld.global.f32 	%f51, [%rd107+12];
	ld.global.u32 	%r51, [%rd106+12];
	mul.wide.u32 	%rd59, %r51, 4;
	add.s64 	%rd60, %rd3, %rd59;
	ld.global.f32 	%f52, [%rd60];
	fma.rn.f32 	%f53, %f51, %f52, %f50;
	ld.global.f32 	%f54, [%rd107+16];
	ld.global.u32 	%r52, [%rd106+16];
	mul.wide.u32 	%rd61, %r52, 4;
	add.s64 	%rd62, %rd3, %rd61;
	ld.global.f32 	%f55, [%rd62];
	fma.rn.f32 	%f56, %f54, %f55, %f53;
	ld.global.f32 	%f57, [%rd107+20];
	ld.global.u32 	%r53, [%rd106+20];
	mul.wide.u32 	%rd63, %r53, 4;
	add.s64 	%rd64, %rd3, %rd63;
	ld.global.f32 	%f58, [%rd64];
	fma.rn.f32 	%f59, %f57, %f58, %f56;
	ld.global.f32 	%f60, [%rd107+24];
	ld.global.u32 	%r54, [%rd106+24];
	mul.wide.u32 	%rd65, %r54, 4;
	add.s64 	%rd66, %rd3, %rd65;
	ld.global.f32 	%f61, [%rd66];
	fma.rn.f32 	%f62, %f60, %f61, %f59;
	ld.global.f32 	%f63, [%rd107+28];
	ld.global.u32 	%r55, [%rd106+28];
	mul.wide.u32 	%rd67, %r55, 4;
	add.s64 	%rd68, %rd3, %rd67;
	ld.global.f32 	%f64, [%rd68];
	fma.rn.f32 	%f115, %f63, %f64, %f62;
	add.s32 	%r71, %r71, 16;
	add.s32 	%r69, %r69, 16;
	add.s64 	%rd107, %rd107, 64;
	add.s64 	%rd106, %rd106, 64;
	setp.ne.s32 	%p6, %r69, 0;
	@%p6 bra 	$L__BB3_4;
$L__BB3_5:
	setp.eq.s32 	%p7, %r9, 0;
	@%p7 bra 	$L__BB3_14;
	and.b32  	%r16, %r8, 7;
	setp.lt.u32 	%p8, %r9, 8;
	@%p8 bra 	$L__BB3_8;
	mul.wide.u32 	%rd69, %r71, 4;
	add.s64 	%rd70, %rd2, %rd69;
	ld.global.f32 	%f66, [%rd70];
	add.s64 	%rd71, %rd1, %rd69;
	ld.global.u32 	%r56, [%rd71];
	mul.wide.u32 	%rd72, %r56, 4;
	add.s64 	%rd73, %rd3, %rd72;
	ld.global.f32 	%f67, [%rd73];
	fma.rn.f32 	%f68, %f66, %f67, %f115;
	ld.global.f32 	%f69, [%rd70+4];
	ld.global.u32 	%r57, [%rd71+4];
	mul.wide.u32 	%rd74, %r57, 4;
	add.s64 	%rd75, %rd3, %rd74;
	ld.global.f32 	%f70, [%rd75];
	fma.rn.f32 	%f71, %f69, %f70, %f68;
	ld.global.f32 	%f72, [%rd70+8];
	ld.global.u32 	%r58, [%rd71+8];
	mul.wide.u32 	%rd76, %r58, 4;
	add.s64 	%rd77, %rd3, %rd76;
	ld.global.f32 	%f73, [%rd77];
	fma.rn.f32 	%f74, %f72, %f73, %f71;
	ld.global.f32 	%f75, [%rd70+12];
	ld.global.u32 	%r59, [%rd71+12];
	mul.wide.u32 	%rd78, %r59, 4;
	add.s64 	%rd79, %rd3, %rd78;
	ld.global.f32 	%f76, [%rd79];
	fma.rn.f32 	%f77, %f75, %f76, %f74;
	ld.global.f32 	%f78, [%rd70+16];
	ld.global.u32 	%r60, [%rd71+16];
	mul.wide.u32 	%rd80, %r60, 4;
	add.s64 	%rd81, %rd3, %rd80;
	ld.global.f32 	%f79, [%rd81];
	fma.rn.f32 	%f80, %f78, %f79, %f77;
	ld.global.f32 	%f81, [%rd70+20];
	ld.global.u32 	%r61, [%rd71+20];
	mul.wide.u32 	%rd82, %r61, 4;
	add.s64 	%rd83, %rd3, %rd82;
	ld.global.f32 	%f82, [%rd83];
	fma.rn.f32 	%f83, %f81, %f82, %f80;
	ld.global.f32 	%f84, [%rd70+24];
	ld.global.u32 	%r62, [%rd71+24];
	mul.wide.u32 	%rd84, %r62, 4;
	add.s64 	%rd85, %rd3, %rd84;
	ld.global.f32 	%f85, [%rd85];
	fma.rn.f32 	%f86, %f84, %f85, %f83;
	ld.global.f32 	%f87, [%rd70+28];
	ld.global.u32 	%r63, [%rd71+28];
	mul.wide.u32 	%rd86, %r63, 4;
	add.s64 	%rd87, %rd3, %rd86;
	ld.global.f32 	%f88, [%rd87];
	fma.rn.f32 	%f115, %f87, %f88, %f86;
	add.s32 	%r71, %r71, 8;
$L__BB3_8:
	setp.eq.s32 	%p9, %r16, 0;
	@%p9 bra 	$L__BB3_14;
	and.b32  	%r19, %r8, 3;
	setp.lt.u32 	%p10, %r16, 4;
	@%p10 bra 	$L__BB3_11;
	mul.wide.u32 	%rd88, %r71, 4;
	add.s64 	%rd89, %rd2, %rd88;
	ld.global.f32 	%f90, [%rd89];
	add.s64 	%rd90, %rd1, %rd88;
	ld.global.u32 	%r64, [%rd90];
	mul.wide.u32 	%rd91, %r64, 4;
	add.s64 	%rd92, %rd3, %rd91;
	ld.global.f32 	%f91, [%rd92];
	fma.rn.f32 	%f92, %f90, %f91, %f115;
	ld.global.f32 	%f93, [%rd89+4];
	ld.global.u32 	%r65, [%rd90+4];
	mul.wide.u32 	%rd93, %r65, 4;
	add.s64 	%rd94, %rd3, %rd93;
	ld.global.f32 	%f94, [%rd94];
	fma.rn.f32 	%f95, %f93, %f94, %f92;
	ld.global.f32 	%f96, [%rd89+8];
	ld.global.u32 	%r66, [%rd90+8];
	mul.wide.u32 	%rd95, %r66, 4;
	add.s64 	%rd96, %rd3, %rd95;
	ld.global.f32 	%f97, [%rd96];
	fma.rn.f32 	%f98, %f96, %f97, %f95;
	ld.global.f32 	%f99, [%rd89+12];
	ld.global.u32 	%r67, [%rd90+12];
	mul.wide.u32 	%rd97, %r67, 4;
	add.s64 	%rd98, %rd3, %rd97;
	ld.global.f32 	%f100, [%rd98];
	fma.rn.f32 	%f115, %f99, %f100, %f98;
	add.s32 	%r71, %r71, 4;
$L__BB3_11:
	setp.eq.s32 	%p11, %r19, 0;
	@%p11 bra 	$L__BB3_14;
	mul.wide.u32 	%rd99, %r71, 4;
	add.s64 	%rd109, %rd1, %rd99;
	add.s64 	%rd108, %rd2, %rd99;
	neg.s32 	%r74, %r19;
$L__BB3_13:
	.pragma "nounroll";
	ld.global.f32 	%f101, [%rd108];
	ld.global.u32 	%r68, [%rd109];
	mul.wide.u32 	%rd100, %r68, 4;
	add.s64 	%rd101, %rd3, %rd100;
	ld.global.f32 	%f102, [%rd101];
	fma.rn.f32 	%f115, %f101, %f102, %f115;
	add.s64 	%rd109, %rd109, 4;
	add.s64 	%rd108, %rd108, 4;
	add.s32 	%r74, %r74, 1;
	setp.ne.s32 	%p12, %r74, 0;
	@%p12 bra 	$L__BB3_13;
$L__BB3_14:
	add.s64 	%rd103, %rd3, %rd31;
	ld.global.f32 	%f103, [%rd103];
	sub.f32 	%f104, %f103, %f115;
	st.global.f32 	[%rd103], %f104;
	mul.wide.u32 	%rd104, %r7, 4;
	add.s64 	%rd105, %rd2, %rd104;
	ld.global.f32 	%f105, [%rd105];
	div.rn.f32 	%f106, %f104, %f105;
	st.global.f32 	[%rd103], %f106;
$L__BB3_15:
	ret;

}
	// .globl	solve_row_multiblock_double
.visible .entry solve_row_multiblock_double(
	.param .u32 solve_row_multiblock_double_param_0,
	.param .u64 .ptr .align 1 solve_row_multiblock_double_param_1,
	.param .u64 .ptr .align 1 solve_row_multiblock_double_param_2,
	.param .u64 .ptr .align 1 solve_row_multiblock_double_param_3,
	.param .u64 .ptr .align 1 solve_row_multiblock_double_param_4,
	.param .u64 .ptr .align 1 solve_row_multiblock_double_param_5,
	.param .u64 .ptr .align 1 solve_row_multiblock_double_param_6,
	.param .u64 .ptr .align 1 solve_row_multiblock_double_param_7,
	.param .u8 solve_row_multiblock_double_param_8
)
{
	.reg .pred 	%p<13>;
	.reg .b16 	%rs<2>;
	.reg .b32 	%r<75>;
	.reg .b64 	%rd<115>;
	.reg .b64 	%fd<116>;

	ld.param.u32 	%r25, [solve_row_multiblock_double_param_0];
	ld.param.u64 	%rd18, [solve_row_multiblock_double_param_1];
	ld.param.u64 	%rd16, [solve_row_multiblock_double_param_2];
	ld.param.u64 	%rd17, [solve_row_multiblock_double_param_3];
	ld.param.u64 	%rd19, [solve_row_multiblock_double_param_4];
	ld.param.u64 	%rd20, [solve_row_multiblock_double_param_5];
	ld.param.u64 	%rd21, [solve_row_multiblock_double_param_7];
	ld.param.s8 	%rs1, [solve_row_multiblock_double_param_8];
	cvta.to.global.u64 	%rd1, %rd19;
	cvta.to.global.u64 	%rd2, %rd20;
	cvta.to.global.u64 	%rd3, %rd21;
	cvta.to.global.u64 	%rd22, %rd18;
	mul.wide.u32 	%rd23, %r25, 4;
	add.s64 	%rd24, %rd22, %rd23;
	ld.global.u32 	%r26, [%rd24];
	mov.u32 	%r27, %ntid.x;
	mov.u32 	%r28, %ctaid.x;
	mov.u32 	%r29, %tid.x;
	mad.lo.s32 	%r30, %r27, %r28, %r29;
	add.s32 	%r1, %r30, %r26;
	add.s32 	%r31, %r25, 1;
	mul.wide.u32 	%rd25, %r31, 4;
	add.s64 	%rd26, %rd22, %rd25;
	ld.global.u32 	%r32, [%rd26];
	setp.ge.u32 	%p1, %r1, %r32;
	@%p1 bra 	$L__BB4_15;
	cvta.to.global.u64 	%rd27, %rd16;
	cvta.to.global.u64 	%rd28, %rd17;
	mul.wide.u32 	%rd29, %r1, 4;
	add.s64 	%rd30, %rd27, %rd29;
	ld.global.u32 	%r2, [%rd30];
	mul.wide.u32 	%rd31, %r2, 4;
	add.s64 	%rd32, %rd28, %rd31;
	ld.global.u32 	%r3, [%rd32];
	add.s32 	%r33, %r2, 1;
	mul.wide.u32 	%rd33, %r33, 4;
	add.s64 	%rd34, %rd28, %rd33;
	ld.global.u32 	%r34, [%rd34];
	setp.ne.s16 	%p2, %rs1, 0;
	setp.eq.s16 	%p3, %rs1, 0;
	add.s32 	%r35, %r34, -1;
	selp.u32 	%r4, 1, 0, %p3;
	add.s32 	%r71, %r3, %r4;
	selp.s32 	%r36, -1, 0, %p2;
	add.s32 	%r6, %r34, %r36;
	selp.b32 	%r7, %r3, %r35, %p3;
	setp.le.u32 	%p4, %r6, %r71;
	mov.f64 	%fd115, 0d0000000000000000;
	@%p4 bra 	$L__BB4_14;
	sub.s32 	%r8, %r6, %r71;
	and.b32  	%r9, %r8, 15;
	sub.s32 	%r37, %r3, %r6;
	add.s32 	%r38, %r37, %r4;
	setp.gt.u32 	%p5, %r38, -16;
	mov.f64 	%fd115, 0d0000000000000000;
	@%p5 bra 	$L__BB4_5;
	and.b32  	%r39, %r8, -16;
	neg.s32 	%r69, %r39;
	mul.wide.u32 	%rd35, %r71, 8;
	add.s64 	%rd36, %rd35, %rd2;
	add.s64 	%rd112, %rd36, 64;
	mul.wide.u32 	%rd37, %r71, 4;
	add.s64 	%rd38, %rd37, %rd1;
	add.s64 	%rd111, %rd38, 32;
	mov.f64 	%fd115, 0d0000000000000000;
$L__BB4_4:
	.pragma "nounroll";
	ld.global.f64 	%fd18, [%rd112+-64];
	ld.global.u32 	%r40, [%rd111+-32];
	mul.wide.u32 	%rd39, %r40, 8;
	add.s64 	%rd40, %rd3, %rd39;
	ld.global.f64 	%fd19, [%rd40];
	fma.rn.f64 	%fd20, %fd18, %fd19, %fd115;
	ld.global.f64 	%fd21, [%rd112+-56];
	ld.global.u32 	%r41, [%rd111+-28];
	mul.wide.u32 	%rd41, %r41, 8;
	add.s64 	%rd42, %rd3, %rd41;
	ld.global.f64 	%fd22, [%rd42];
	fma.rn.f64 	%fd23, %fd21, %fd22, %fd20;
	ld.global.f64 	%fd24, [%rd112+-48];
	ld.global.u32 	%r42, [%rd111+-24];
	mul.wide.u32 	%rd43, %r42, 8;
	add.s64 	%rd44, %rd3, %rd43;
	ld.global.f64 	%fd25, [%rd44];
	fma.rn.f64 	%fd26, %fd24, %fd25, %fd23;
	ld.global.f64 	%fd27, [%rd112+-40];
	ld.global.u32 	%r43, [%rd111+-20];
	mul.wide.u32 	%rd45, %r43, 8;
	add.s64 	%rd46, %rd3, %rd45;
	ld.global.f64 	%fd28, [%rd46];
	fma.rn.f64 	%fd29, %fd27, %fd28, %fd26;
	ld.global.f64 	%fd30, [%rd112+-32];
	ld.global.u32 	%r44, [%rd111+-16];
	mul.wide.u32 	%rd47, %r44, 8;
	add.s64 	%rd48, %rd3, %rd47;
	ld.global.f64 	%fd31, [%rd48];
	fma.rn.f64 	%fd32, %fd30, %fd31, %fd29;
	ld.global.f64 	%fd33, [%rd112+-24];
	ld.global.u32 	%r45, [%rd111+-12];
	mul.wide.u32 	%rd49, %r45, 8;
	add.s64 	%rd50, %rd3, %rd49;
	ld.global.f64 	%fd34, [%rd50];
	fma.rn.f64 	%fd35, %fd33, %fd34, %fd32;
	ld.global.f64 	%fd36, [%rd112+-16];
	ld.global.u32 	%r46, [%rd111+-8];
	mul.wide.u32 	%rd51, %r46, 8;
	add.s64 	%rd52, %rd3, %rd51;
	ld.global.f64 	%fd37, [%rd52];
	fma.rn.f64 	%fd38, %fd36, %fd37, %fd35;
	ld.global.f64 	%fd39, [%rd112+-8];
	ld.global.u32 	%r47, [%rd111+-4];
	mul.wide.u32 	%rd53, %r47, 8;
	add.s64 	%rd54, %rd3, %rd53;
	ld.global.f64 	%fd40, [%rd54];
	fma.rn.f64 	%fd41, %fd39, %fd40, %fd38;
	ld.global.f64 	%fd42, [%rd112];
	ld.global.u32 	%r48, [%rd111];
	mul.wide.u32 	%rd55, %r48, 8;
	add.s64 	%rd56, %rd3, %rd55;
	ld.global.f64 	%fd43, [%rd56];
	fma.rn.f64 	%fd44, %fd42, %fd43, %fd41;
	ld.global.f64 	%fd45, [%rd112+8];
	ld.global.u32 	%r49, [%rd111+4];
	mul.wide.u32 	%rd57, %r49, 8;
	add.s64 	%rd58, %rd3, %rd57;
	ld.global.f64 	%fd46, [%rd58];
	fma.rn.f64 	%fd47, %fd45, %fd46, %fd44;
	ld.global.f64 	%fd48, [%rd112+16];
	ld.global.u32 	%r50, [%rd111+8];
	mul.wide.u32 	%rd59, %r50, 8;
	add.s64 	%rd60, %rd3, %rd59;
	ld.global.f64 	%fd49, [%rd60];
	fma.rn.f64 	%fd50, %fd48, %fd49, %fd47;
	ld.global.f64 	%fd51, [%rd112+24];
	ld.global.u32 	%r51, [%rd111+12];
	mul.wide.u32 	%rd61, %r51, 8;
	add.s64 	%rd62, %rd3, %rd61;
	ld.global.f64 	%fd52, [%rd62];
	fma.rn.f64 	%fd53, %fd51, %fd52, %fd50;
	ld.global.f64 	%fd54, [%rd112+32];
	ld.global.u32 	%r52, [%rd111+16];
	mul.wide.u32 	%rd63, %r52, 8;
	add.s64 	%rd64, %rd3, %rd63;
	ld.global.f64 	%fd55, [%rd64];
	fma.rn.f64 	%fd56, %fd54, %fd55, %fd53;
	ld.global.f64 	%fd57, [%rd112+40];
	ld.global.u32 	%r53, [%rd111+20];
	mul.wide.u32 	%rd65, %r53, 8;
	add.s64 	%rd66, %rd3, %rd65;
	ld.global.f64 	%fd58, [%rd66];
	fma.rn.f64 	%fd59, %fd57, %fd58, %fd56;
	ld.global.f64 	%fd60, [%rd112+48];
	ld.global.u32 	%r54, [%rd111+24];
	mul.wide.u32 	%rd67, %r54, 8;
	add.s64 	%rd68, %rd3, %rd67;
	ld.global.f64 	%fd61, [%rd68];
	fma.rn.f64 	%fd62, %fd60, %fd61, %fd59;
	ld.global.f64 	%fd63, [%rd112+56];
	ld.global.u32 	%r55, [%rd111+28];
	mul.wide.u32 	%rd69, %r55, 8;
	add.s64 	%rd70, %rd3, %rd69;
	ld.global.f64 	%fd64, [%rd70];
	fma.rn.f64 	%fd115, %fd63, %fd64, %fd62;
	add.s32 	%r71, %r71, 16;
	add.s32 	%r69, %r69, 16;
	add.s64 	%rd112, %rd112, 128;
	add.s64 	%rd111, %rd111, 64;
	setp.ne.s32 	%p6, %r69, 0;
	@%p6 bra 	$L__BB4_4;
$L__BB4_5:
	setp.eq.s32 	%p7, %r9, 0;
	@%p7 bra 	$L__BB4_14;
	and.b32  	%r16, %r8, 7;
	setp.lt.u32 	%p8, %r9, 8;
	@%p8 bra 	$L__BB4_8;
	mul.wide.u32 	%rd71, %r71, 8;
	add.s64 	%rd72, %rd2, %rd71;
	ld.global.f64 	%fd66, [%rd72];
	mul.wide.u32 	%rd73, %r71, 4;
	add.s64 	%rd74, %rd1, %rd73;
	ld.global.u32 	%r56, [%rd74];
	mul.wide.u32 	%rd75, %r56, 8;
	add.s64 	%rd76, %rd3, %rd75;
	ld.global.f64 	%fd67, [%rd76];
	fma.rn.f64 	%fd68, %fd66, %fd67, %fd115;
	ld.global.f64 	%fd69, [%rd72+8];
	ld.global.u32 	%r57, [%rd74+4];
	mul.wide.u32 	%rd77, %r57, 8;
	add.s64 	%rd78, %rd3, %rd77;
	ld.global.f64 	%fd70, [%rd78];
	fma.rn.f64 	%fd71, %fd69, %fd70, %fd68;
	ld.global.f64 	%fd72, [%rd72+16];
	ld.global.u32 	%r58, [%rd74+8];
	mul.wide.u32 	%rd79, %r58, 8;
	add.s64 	%rd80, %rd3, %rd79;
	ld.global.f64 	%fd73, [%rd80];
	fma.rn.f64 	%fd74, %fd72, %fd73, %fd71;
	ld.global.f64 	%fd75, [%rd72+24];
	ld.global.u32 	%r59, [%rd74+12];
	mul.wide.u32 	%rd81, %r59, 8;
	add.s64 	%rd82, %rd3, %rd81;
	ld.global.f64 	%fd76, [%rd82];
	fma.rn.f64 	%fd77, %fd75, %fd76, %fd74;
	ld.global.f64 	%fd78, [%rd72+32];
	ld.global.u32 	%r60, [%rd74+16];
	mul.wide.u32 	%rd83, %r60, 8;
	add.s64 	%rd84, %rd3, %rd83;
	ld.global.f64 	%fd79, [%rd84];
	fma.rn.f64 	%fd80, %fd78, %fd79, %fd77;
	ld.global.f64 	%fd81, [%rd72+40];
	ld.global.u32 	%r61, [%rd74+20];
	mul.wide.u32 	%rd85, %r61, 8;
	add.s64 	%rd86, %rd3, %rd85;
	ld.global.f64 	%fd82, [%rd86];
	fma.rn.f64 	%fd83, %fd81, %fd82, %fd80;
	ld.global.f64 	%fd84, [%rd72+48];
	ld.global.u32 	%r62, [%rd74+24];
	mul.wide.u32 	%rd87, %r62, 8;
	add.s64 	%rd88, %rd3, %rd87;
	ld.global.f64 	%fd85, [%rd88];
	fma.rn.f64 	%fd86, %fd84, %fd85, %fd83;
	ld.global.f64 	%fd87, [%rd72+56];
	ld.global.u32 	%r63, [%rd74+28];
	mul.wide.u32 	%rd89, %r63, 8;
	add.s64 	%rd90, %rd3, %rd89;
	ld.global.f64 	%fd88, [%rd90];
	fma.rn.f64 	%fd115, %fd87, %fd88, %fd86;
	add.s32 	%r71, %r71, 8;
$L__BB4_8:
	setp.eq.s32 	%p9, %r16, 0;
	@%p9 bra 	$L__BB4_14;
	and.b32  	%r19, %r8, 3;
	setp.lt.u32 	%p10, %r16, 4;
	@%p10 bra 	$L__BB4_11;
	mul.wide.u32 	%rd91, %r71, 8;
	add.s64 	%rd92, %rd2, %rd91;
	ld.global.f64 	%fd90, [%rd92];
	mul.wide.u32 	%rd93, %r71, 4;
	add.s64 	%rd94, %rd1, %rd93;
	ld.global.u32 	%r64, [%rd94];
	mul.wide.u32 	%rd95, %r64, 8;
	add.s64 	%rd96, %rd3, %rd95;
	ld.global.f64 	%fd91, [%rd96];
	fma.rn.f64 	%fd92, %fd90, %fd91, %fd115;
	ld.global.f64 	%fd93, [%rd92+8];
	ld.global.u32 	%r65, [%rd94+4];
	mul.wide.u32 	%rd97, %r65, 8;
	add.s64 	%rd98, %rd3, %rd97;
	ld.global.f64 	%fd94, [%rd98];
	fma.rn.f64 	%fd95, %fd93, %fd94, %fd92;
	ld.global.f64 	%fd96, [%rd92+16];
	ld.global.u32 	%r66, [%rd94+8];
	mul.wide.u32 	%rd99, %r66, 8;
	add.s64 	%rd100, %rd3, %rd99;
	ld.global.f64 	%fd97, [%rd100];
	fma.rn.f64 	%fd98, %fd96, %fd97, %fd95;
	ld.global.f64 	%fd99, [%rd92+24];
	ld.global.u32 	%r67, [%rd94+12];
	mul.wide.u32 	%rd101, %r67, 8;
	add.s64 	%rd102, %rd3, %rd101;
	ld.global.f64 	%fd100, [%rd102];
	fma.rn.f64 	%fd115, %fd99, %fd100, %fd98;
	add.s32 	%r71, %r71, 4;
$L__BB4_11:
	setp.eq.s32 	%p11, %r19, 0;
	@%p11 bra 	$L__BB4_14;
	mul.wide.u32 	%rd103, %r71, 4;
	add.s64 	%rd114, %rd1, %rd103;
	mul.wide.u32 	%rd104, %r71, 8;
	add.s64 	%rd113, %rd2, %rd104;
	neg.s32 	%r74, %r19;
$L__BB4_13:
	.pragma "nounroll";
	ld.global.f64 	%fd101, [%rd113];
	ld.global.u32 	%r68, [%rd114];
	mul.wide.u32 	%rd105, %r68, 8;
	add.s64 	%rd106, %rd3, %rd105;
	ld.global.f64 	%fd102, [%rd106];
	fma.rn.f64 	%fd115, %fd101, %fd102, %fd115;
	add.s64 	%rd114, %rd114, 4;
	add.s64 	%rd113, %rd113, 8;
	add.s32 	%r74, %r74, 1;
	setp.ne.s32 	%p12, %r74, 0;
	@%p12 bra 	$L__BB4_13;
$L__BB4_14:
	mul.wide.u32 	%rd107, %r2, 8;
	add.s64 	%rd108, %rd3, %rd107;
	ld.global.f64 	%fd103, [%rd108];
	sub.f64 	%fd104, %fd103, %fd115;
	st.global.f64 	[%rd108], %fd104;
	mul.wide.u32 	%rd109, %r7, 8;
	add.s64 	%rd110, %rd2, %rd109;
	ld.global.f64 	%fd105, [%rd110];
	div.rn.f64 	%fd106, %fd104, %fd105;
	st.global.f64 	[%rd108], %fd106;
$L__BB4_15:
	ret;

}
	// .globl	solve_chain_float
.visible .entry solve_chain_float(
	.param .u32 solve_chain_float_param_0,
	.param .u32 solve_chain_float_param_1,
	.param .u64 .ptr .align 1 solve_chain_float_param_2,
	.param .u64 .ptr .align 1 solve_chain_float_param_3,
	.param .u64 .ptr .align 1 solve_chain_float_param_4,
	.param .u64 .ptr .align 1 solve_chain_float_param_5,
	.param .u64 .ptr .align 1 solve_chain_float_param_6,
	.param .u64 .ptr .align 1 solve_chain_float_param_7,
	.param .u64 .ptr .align 1 solve_chain_float_param_8,
	.param .u8 solve_chain_float_param_9
)
{
	.reg .pred 	%p<17>;
	.reg .b16 	%rs<2>;
	.reg .b32 	%r<73>;
	.reg .b32 	%f<120>;
	.reg .b64 	%rd<108>;

	ld.param.u32 	%r67, [solve_chain_float_param_0];
	ld.param.u32 	%r26, [solve_chain_float_param_1];
	ld.param.u64 	%rd15, [solve_chain_float_param_3];
	ld.param.u64 	%rd16, [solve_chain_float_param_4];
	ld.param.u64 	%rd17, [solve_chain_float_param_5];
	ld.param.u64 	%rd18, [solve_chain_float_param_6];
	ld.param.u64 	%rd19, [solve_chain_float_param_8];
	ld.param.s8 	%rs1, [solve_chain_float_param_9];
	cvta.to.global.u64 	%rd1, %rd17;
	cvta.to.global.u64 	%rd2, %rd18;
	cvta.to.global.u64 	%rd3, %rd19;
	setp.ge.u32 	%p1, %r67, %r26;
	@%p1 bra 	$L__BB5_19;
	cvta.to.global.u64 	%rd4, %rd16;
	setp.ne.s16 	%p2, %rs1, 0;
	setp.eq.s16 	%p3, %rs1, 0;
	selp.u32 	%r1, 1, 0, %p3;
	selp.s32 	%r2, -1, 0, %p2;
	cvta.to.global.u64 	%rd5, %rd15;
	mov.u32 	%r29, %tid.x;
$L__BB5_2:
	ld.param.u64 	%rd105, [solve_chain_float_param_2];
	cvta.to.global.u64 	%rd20, %rd105;
	mul.wide.u32 	%rd21, %r67, 4;
	add.s64 	%rd22, %rd20, %rd21;
	ld.global.u32 	%r27, [%rd22];
	add.s32 	%r67, %r67, 1;
	ld.global.u32 	%r28, [%rd22+4];
	add.s32 	%r5, %r27, %r29;
	setp.ge.u32 	%p4, %r5, %r28;
	@%p4 bra 	$L__BB5_18;
	mul.wide.u32 	%rd23, %r5, 4;
	add.s64 	%rd24, %rd5, %rd23;
	ld.global.u32 	%r6, [%rd24];
	mul.wide.u32 	%rd25, %r6, 4;
	add.s64 	%rd26, %rd4, %rd25;
	ld.global.u32 	%r7, [%rd26];
	add.s32 	%r30, %r6, 1;
	mul.wide.u32 	%rd27, %r30, 4;
	add.s64 	%rd28, %rd4, %rd27;
	ld.global.u32 	%r8, [%rd28];
	add.s32 	%r70, %r7, %r1;
	add.s32 	%r10, %r8, %r2;
	setp.le.u32 	%p5, %r10, %r70;
	mov.f32 	%f119, 0f00000000;
	@%p5 bra 	$L__BB5_17;
	sub.s32 	%r11, %r10, %r70;
	sub.s32 	%r31, %r8, %r7;
	add.s32 	%r32, %r31, -2;
	setp.lt.u32 	%p6, %r32, 15;
	mov.f32 	%f119, 0f00000000;
	@%p6 bra 	$L__BB5_7;
	and.b32  	%r33, %r11, -16;
	neg.s32 	%r68, %r33;
	mul.wide.u32 	%rd29, %r70, 4;
	add.s64 	%rd30, %rd2, %rd29;
	add.s64 	%rd107, %rd30, 32;
	add.s64 	%rd31, %rd1, %rd29;
	add.s64 	%rd106, %rd31, 32;
	mov.f32 	%f119, 0f00000000;
$L__BB5_6:
	.pragma "nounroll";
	ld.global.f32 	%f19, [%rd107+-32];
	ld.global.u32 	%r34, [%rd106+-32];
	mul.wide.u32 	%rd32, %r34, 4;
	add.s64 	%rd33, %rd3, %rd32;
	ld.global.f32 	%f20, [%rd33];
	fma.rn.f32 	%f21, %f19, %f20, %f119;
	ld.global.f32 	%f22, [%rd107+-28];
	ld.global.u32 	%r35, [%rd106+-28];
	mul.wide.u32 	%rd34, %r35, 4;
	add.s64 	%rd35, %rd3, %rd34;
	ld.global.f32 	%f23, [%rd35];
	fma.rn.f32 	%f24, %f22, %f23, %f21;
	ld.global.f32 	%f25, [%rd107+-24];
	ld.global.u32 	%r36, [%rd106+-24];
	mul.wide.u32 	%rd36, %r36, 4;
	add.s64 	%rd37, %rd3, %rd36;
	ld.global.f32 	%f26, [%rd37];
	fma.rn.f32 	%f27, %f25, %f26, %f24;
	ld.global.f32 	%f28, [%rd107+-20];
	ld.global.u32 	%r37, [%rd106+-20];
	mul.wide.u32 	%rd38, %r37, 4;
	add.s64 	%rd39, %rd3, %rd38;
	ld.global.f32 	%f29, [%rd39];
	fma.rn.f32 	%f30, %f28, %f29, %f27;
	ld.global.f32 	%f31, [%rd107+-16];
	ld.global.u32 	%r38, [%rd106+-16];
	mul.wide.u32 	%rd40, %r38, 4;
	add.s64 	%rd41, %rd3, %rd40;
	ld.global.f32 	%f32, [%rd41];
	fma.rn.f32 	%f33, %f31, %f32, %f30;
	ld.global.f32 	%f34, [%rd107+-12];
	ld.global.u32 	%r39, [%rd106+-12];
	mul.wide.u32 	%rd42, %r39, 4;
	add.s64 	%rd43, %rd3, %rd42;
	ld.global.f32 	%f35, [%rd43];
	fma.rn.f32 	%f36, %f34, %f35, %f33;
	ld.global.f32 	%f37, [%rd107+-8];
	ld.global.u32 	%r40, [%rd106+-8];
	mul.wide.u32 	%rd44, %r40, 4;
	add.s64 	%rd45, %rd3, %rd44;
	ld.global.f32 	%f38, [%rd45];
	fma.rn.f32 	%f39, %f37, %f38, %f36;
	ld.global.f32 	%f40, [%rd107+-4];
	ld.global.u32 	%r41, [%rd106+-4];
	mul.wide.u32 	%rd46, %r41, 4;
	add.s64 	%rd47, %rd3, %rd46;
	ld.global.f32 	%f41, [%rd47];
	fma.rn.f32 	%f42, %f40, %f41, %f39;
	ld.global.f32 	%f43, [%rd107];
	ld.global.u32 	%r42, [%rd106];
	mul.wide.u32 	%rd48, %r42, 4;
	add.s64 	%rd49, %rd3, %rd48;
	ld.global.f32 	%f44, [%rd49];
	fma.rn.f32 	%f45, %f43, %f44, %f42;
	ld.global.f32 	%f46, [%rd107+4];
	ld.global.u32 	%r43, [%rd106+4];
	mul.wide.u32 	%rd50, %r43, 4;
	add.s64 	%rd51, %rd3, %rd50;
	ld.global.f32 	%f47, [%rd51];
	fma.rn.f32 	%f48, %f46, %f47, %f45;
	ld.global.f32 	%f49, [%rd107+8];
	ld.global.u32 	%r44, [%rd106+8];
	mul.wide.u32 	%rd52, %r44, 4;
	add.s64 	%rd53, %rd3, %rd52;
	ld.global.f32 	%f50, [%rd53];
	fma.rn.f32 	%f51, %f49, %f50, %f48;
	ld.global.f32 	%f52, [%rd107+12];
	ld.global.u32 	%r45, [%rd106+12];
	mul.wide.u32 	%rd54, %r45, 4;
	add.s64 	%rd55, %rd3, %rd54;
	ld.global.f32 	%f53, [%rd55];
	fma.rn.f32 	%f54, %f52, %f53, %f51;
	ld.global.f32 	%f55, [%rd107+16];
	ld.global.u32 	%r46, [%rd106+16];
	mul.wide.u32 	%rd56, %r46, 4;
	add.s64 	%rd57, %rd3, %rd56;
	ld.global.f32 	%f56, [%rd57];
	fma.rn.f32 	%f57, %f55, %f56, %f54;
	ld.global.f32 	%f58, [%rd107+20];
	ld.global.u32 	%r47, [%rd106+20];
	mul.wide.u32 	%rd58, %r47, 4;
	add.s64 	%rd59, %rd3, %rd58;
	ld.global.f32 	%f59, [%rd59];
	fma.rn.f32 	%f60, %f58, %f59, %f57;
	ld.global.f32 	%f61, [%rd107+24];
	ld.global.u32 	%r48, [%rd106+24];
	mul.wide.u32 	%rd60, %r48, 4;
	add.s64 	%rd61, %rd3, %rd60;
	ld.global.f32 	%f62, [%rd61];
	fma.rn.f32 	%f63, %f61, %f62, %f60;
	ld.global.f32 	%f64, [%rd107+28];
	ld.global.u32 	%r49, [%rd106+28];
	mul.wide.u32 	%rd62, %r49, 4;
	add.s64 	%rd63, %rd3, %rd62;
	ld.global.f32 	%f65, [%rd63];
	fma.rn.f32 	%f119, %f64, %f65, %f63;
	add.s32 	%r70, %r70, 16;
	add.s32 	%r68, %r68, 16;
	add.s64 	%rd107, %rd107, 64;
	add.s64 	%rd106, %rd106, 64;
	setp.ne.s32 	%p7, %r68, 0;
	@%p7 bra 	$L__BB5_6;
$L__BB5_7:
	and.b32  	%r18, %r11, 15;
	setp.eq.s32 	%p8, %r18, 0;
	@%p8 bra 	$L__BB5_17;
	setp.lt.u32 	%p9, %r18, 8;
	@%p9 bra 	$L__BB5_10;
	mul.wide.u32 	%rd64, %r70, 4;
	add.s64 	%rd65, %rd2, %rd64;
	ld.global.f32 	%f67, [%rd65];
	add.s64 	%rd66, %rd1, %rd64;
	ld.global.u32 	%r50, [%rd66];
	mul.wide.u32 	%rd67, %r50, 4;
	add.s64 	%rd68, %rd3, %rd67;
	ld.global.f32 	%f68, [%rd68];
	fma.rn.f32 	%f69, %f67, %f68, %f119;
	ld.global.f32 	%f70, [%rd65+4];
	ld.global.u32 	%r51, [%rd66+4];
	mul.wide.u32 	%rd69, %r51, 4;
	add.s64 	%rd70, %rd3, %rd69;
	ld.global.f32 	%f71, [%rd70];
	fma.rn.f32 	%f72, %f70, %f71, %f69;
	ld.global.f32 	%f73, [%rd65+8];
	ld.global.u32 	%r52, [%rd66+8];
	mul.wide.u32 	%rd71, %r52, 4;
	add.s64 	%rd72, %rd3, %rd71;
	ld.global.f32 	%f74, [%rd72];
	fma.rn.f32 	%f75, %f73, %f74, %f72;
	ld.global.f32 	%f76, [%rd65+12];
	ld.global.u32 	%r53, [%rd66+12];
	mul.wide.u32 	%rd73, %r53, 4;
	add.s64 	%rd74, %rd3, %rd73;
	ld.global.f32 	%f77, [%rd74];
	fma.rn.f32 	%f78, %f76, %f77, %f75;
	ld.global.f32 	%f79, [%rd65+16];
	ld.global.u32 	%r54, [%rd66+16];
	mul.wide.u32 	%rd75, %r54, 4;
	add.s64 	%rd76, %rd3, %rd75;
	ld.global.f32 	%f80, [%rd76];
	fma.rn.f32 	%f81, %f79, %f80, %f78;
	ld.global.f32 	%f82, [%rd65+20];
	ld.global.u32 	%r55, [%rd66+20];
	mul.wide.u32 	%rd77, %r55, 4;
	add.s64 	%rd78, %rd3, %rd77;
	ld.global.f32 	%f83, [%rd78];
	fma.rn.f32 	%f84, %f82, %f83, %f81;
	ld.global.f32 	%f85, [%rd65+24];
	ld.global.u32 	%r56, [%rd66+24];
	mul.wide.u32 	%rd79, %r56, 4;
	add.s64 	%rd80, %rd3, %rd79;
	ld.global.f32 	%f86, [%rd80];
	fma.rn.f32 	%f87, %f85, %f86, %f84;
	ld.global.f32 	%f88, [%rd65+28];
	ld.global.u32 	%r57, [%rd66+28];
	mul.wide.u32 	%rd81, %r57, 4;
	add.s64 	%rd82, %rd3, %rd81;
	ld.global.f32 	%f89, [%rd82];
	fma.rn.f32 	%f119, %f88, %f89, %f87;
	add.s32 	%r70, %r70, 8;
$L__BB5_10:
	and.b32  	%r21, %r11, 7;
	setp.eq.s32 	%p10, %r21, 0;
	@%p10 bra 	$L__BB5_17;
	and.b32  	%r22, %r11, 3;
	setp.lt.u32 	%p11, %r21, 4;
	@%p11 bra 	$L__BB5_13;
	mul.wide.u32 	%rd83, %r70, 4;
	add.s64 	%rd84, %rd2, %rd83;
	ld.global.f32 	%f91, [%rd84];
	add.s64 	%rd85, %rd1, %rd83;
	ld.global.u32 	%r58, [%rd85];
	mul.wide.u32 	%rd86, %r58, 4;
	add.s64 	%rd87, %rd3, %rd86;
	ld.global.f32 	%f92, [%rd87];
	fma.rn.f32 	%f93, %f91, %f92, %f119;
	ld.global.f32 	%f94, [%rd84+4];
	ld.global.u32 	%r59, [%rd85+4];
	mul.wide.u32 	%rd88, %r59, 4;
	add.s64 	%rd89, %rd3, %rd88;
	ld.global.f32 	%f95, [%rd89];
	fma.rn.f32 	%f96, %f94, %f95, %f93;
	ld.global.f32 	%f97, [%rd84+8];
	ld.global.u32 	%r60, [%rd85+8];
	mul.wide.u32 	%rd90, %r60, 4;
	add.s64 	%rd91, %rd3, %rd90;
	ld.global.f32 	%f98, [%rd91];
	fma.rn.f32 	%f99, %f97, %f98, %f96;
	ld.global.f32 	%f100, [%rd84+12];
	ld.global.u32 	%r61, [%rd85+12];
	mul.wide.u32 	%rd92, %r61, 4;
	add.s64 	%rd93, %rd3, %rd92;
	ld.global.f32 	%f101, [%rd93];
	fma.rn.f32 	%f119, %f100, %f101, %f99;
	add.s32 	%r70, %r70, 4;
$L__BB5_13:
	setp.eq.s32 	%p12, %r22, 0;
	@%p12 bra 	$L__BB5_17;
	mul.wide.u32 	%rd94, %r70, 4;
	add.s64 	%rd12, %rd2, %rd94;
	ld.global.f32 	%f102, [%rd12];
	add.s64 	%rd13, %rd1, %rd94;
	ld.global.u32 	%r62, [%rd13];
	mul.wide.u32 	%rd95, %r62, 4;
	add.s64 	%rd96, %rd3, %rd95;
	ld.global.f32 	%f103, [%rd96];
	fma.rn.f32 	%f119, %f102, %f103, %f119;
	setp.eq.s32 	%p13, %r22, 1;
	@%p13 bra 	$L__BB5_17;
	ld.global.f32 	%f104, [%rd12+4];
	ld.global.u32 	%r63, [%rd13+4];
	mul.wide.u32 	%rd97, %r63, 4;
	add.s64 	%rd98, %rd3, %rd97;
	ld.global.f32 	%f105, [%rd98];
	fma.rn.f32 	%f119, %f104, %f105, %f119;
	setp.eq.s32 	%p14, %r22, 2;
	@%p14 bra 	$L__BB5_17;
	ld.global.f32 	%f106, [%rd12+8];
	ld.global.u32 	%r64, [%rd13+8];
	mul.wide.u32 	%rd99, %r64, 4;
	add.s64 	%rd100, %rd3, %rd99;
	ld.global.f32 	%f107, [%rd100];
	fma.rn.f32 	%f119, %f106, %f107, %f119;
$L__BB5_17:
	mul.wide.u32 	%rd101, %r6, 4;
	add.s64 	%rd102, %rd3, %rd101;
	ld.global.f32 	%f108, [%rd102];
	sub.f32 	%f109, %f108, %f119;
	st.global.f32 	[%rd102], %f109;
	add.s32 	%r65, %r8, -1;
	setp.eq.s16 	%p15, %rs1, 0;
	selp.b32 	%r66, %r7, %r65, %p15;
	mul.wide.u32 	%rd103, %r66, 4;
	add.s64 	%rd104, %rd2, %rd103;
	ld.global.f32 	%f110, [%rd104];
	div.rn.f32 	%f111, %f109, %f110;
	st.global.f32 	[%rd102], %f111;
$L__BB5_18:
	bar.sync 	0;
	setp.ne.s32 	%p16, %r67, %r26;
	@%p16 bra 	$L__BB5_2;
$L__BB5_19:
	ret;

}
	// .globl	solve_chain_double
.visible .entry solve_chain_double(
	.param .u32 solve_chain_double_param_0,
	.param .u32 solve_chain_double_param_1,
	.param .u64 .ptr .align 1 solve_chain_double_param_2,
	.param .u64 .ptr .align 1 solve_chain_double_param_3,
	.param .u64 .ptr .align 1 solve_chain_double_param_4,
	.param .u64 .ptr .align 1 solve_chain_double_param_5,
	.param .u64 .ptr .align 1 solve_chain_double_param_6,
	.param .u64 .ptr .align 1 solve_chain_double_param_7,
	.param .u64 .ptr .align 1 solve_chain_double_param_8,
	.param .u8 solve_chain_double_param_9
)
{
	.reg .pred 	%p<17>;
	.reg .b16 	%rs<2>;
	.reg .b32 	%r<73>;
	.reg .b64 	%rd<113>;
	.reg .b64 	%fd<120>;

	ld.param.u32 	%r67, [solve_chain_double_param_0];
	ld.param.u32 	%r26, [solve_chain_double_param_1];
	ld.param.u64 	%rd15, [solve_chain_double_param_4];
	ld.param.u64 	%rd16, [solve_chain_double_param_5];
	ld.param.u64 	%rd17, [solve_chain_double_param_6];
	ld.param.u64 	%rd18, [solve_chain_double_param_8];
	ld.param.s8 	%rs1, [solve_chain_double_param_9];
	cvta.to.global.u64 	%rd1, %rd16;
	cvta.to.global.u64 	%rd2, %rd17;
	cvta.to.global.u64 	%rd3, %rd18;
	setp.ge.u32 	%p1, %r67, %r26;
	@%p1 bra 	$L__BB6_19;
	cvta.to.global.u64 	%rd4, %rd15;
	setp.ne.s16 	%p2, %rs1, 0;
	setp.eq.s16 	%p3, %rs1, 0;
	selp.u32 	%r1, 1, 0, %p3;
	selp.s32 	%r2, -1, 0, %p2;
	mov.u32 	%r29, %tid.x;
$L__BB6_2:
	ld.param.u64 	%rd109, [solve_chain_double_param_2];
	cvta.to.global.u64 	%rd19, %rd109;
	mul.wide.u32 	%rd20, %r67, 4;
	add.s64 	%rd21, %rd19, %rd20;
	ld.global.u32 	%r27, [%rd21];
	add.s32 	%r67, %r67, 1;
	ld.global.u32 	%r28, [%rd21+4];
	add.s32 	%r5, %r27, %r29;
	setp.ge.u32 	%p4, %r5, %r28;
	@%p4 bra 	$L__BB6_18;
	ld.param.u64 	%rd110, [solve_chain_double_param_3];
	cvta.to.global.u64 	%rd22, %rd110;
	mul.wide.u32 	%rd23, %r5, 4;
	add.s64 	%rd24, %rd22, %rd23;
	ld.global.u32 	%r6, [%rd24];
	mul.wide.u32 	%rd25, %r6, 4;
	add.s64 	%rd26, %rd4, %rd25;
	ld.global.u32 	%r7, [%rd26];
	add.s32 	%r30, %r6, 1;
	mul.wide.u32 	%rd27, %r30, 4;
	add.s64 	%rd28, %rd4, %rd27;
	ld.global.u32 	%r8, [%rd28];
	add.s32 	%r70, %r7, %r1;
	add.s32 	%r10, %r8, %r2;
	setp.le.u32 	%p5, %r10, %r70;
	mov.f64 	%fd119, 0d0000000000000000;
	@%p5 bra 	$L__BB6_17;
	sub.s32 	%r11, %r10, %r70;
	sub.s32 	%r31, %r8, %r7;
	add.s32 	%r32, %r31, -2;
	setp.lt.u32 	%p6, %r32, 15;
	mov.f64 	%fd119, 0d0000000000000000;
	@%p6 bra 	$L__BB6_7;
	and.b32  	%r33, %r11, -16;
	neg.s32 	%r68, %r33;
	mul.wide.u32 	%rd29, %r70, 8;
	add.s64 	%rd30, %rd2, %rd29;
	add.s64 	%rd112, %rd30, 64;
	mul.wide.u32 	%rd31, %r70, 4;
	add.s64 	%rd32, %rd1, %rd31;
	add.s64 	%rd111, %rd32, 32;
	mov.f64 	%fd119, 0d0000000000000000;
$L__BB6_6:
	.pragma "nounroll";
	ld.global.f64 	%fd19, [%rd112+-64];
	ld.global.u32 	%r34, [%rd111+-32];
	mul.wide.u32 	%rd33, %r34, 8;
	add.s64 	%rd34, %rd3, %rd33;
	ld.global.f64 	%fd20, [%rd34];
	fma.rn.f64 	%fd21, %fd19, %fd20, %fd119;
	ld.global.f64 	%fd22, [%rd112+-56];
	ld.global.u32 	%r35, [%rd111+-28];
	mul.wide.u32 	%rd35, %r35, 8;
	add.s64 	%rd36, %rd3, %rd35;
	ld.global.f64 	%fd23, [%rd36];
	fma.rn.f64 	%fd24, %fd22, %fd23, %fd21;
	ld.global.f64 	%fd25, [%rd112+-48];
	ld.global.u32 	%r36, [%rd111+-24];
	mul.wide.u32 	%rd37, %r36, 8;
	add.s64 	%rd38, %rd3, %rd37;
	ld.global.f64 	%fd26, [%rd38];
	fma.rn.f64 	%fd27, %fd25, %fd26, %fd24;
	ld.global.f64 	%fd28, [%rd112+-40];
	ld.global.u32 	%r37, [%rd111+-20];
	mul.wide.u32 	%rd39, %r37, 8;
	add.s64 	%rd40, %rd3, %rd39;
	ld.global.f64 	%fd29, [%rd40];
	fma.rn.f64 	%fd30, %fd28, %fd29, %fd27;
	ld.global.f64 	%fd31, [%rd112+-32];
	ld.global.u32 	%r38, [%rd111+-16];
	mul.wide.u32 	%rd41, %r38, 8;
	add.s64 	%rd42, %rd3, %rd41;
	ld.global.f64 	%fd32, [%rd42];
	fma.rn.f64 	%fd33, %fd31, %fd32, %fd30;
	ld.global.f64 	%fd34, [%rd112+-24];
	ld.global.u32 	%r39, [%rd111+-12];
	mul.wide.u32 	%rd43, %r39, 8;
	add.s64 	%rd44, %rd3, %rd43;
	ld.global.f64 	%fd35, [%rd44];
	fma.rn.f64 	%fd36, %fd34, %fd35, %fd33;
	ld.global.f64 	%fd37, [%rd112+-16];
	ld.global.u32 	%r40, [%rd111+-8];
	mul.wide.u32 	%rd45, %r40, 8;
	add.s64 	%rd46, %rd3, %rd45;
	ld.global.f64 	%fd38, [%rd46];
	fma.rn.f64 	%fd39, %fd37, %fd38, %fd36;
	ld.global.f64 	%fd40, [%rd112+-8];
	ld.global.u32 	%r41, [%rd111+-4];
	mul.wide.u32 	%rd47, %r41, 8;
	add.s64 	%rd48, %rd3, %rd47;
	ld.global.f64 	%fd41, [%rd48];
	fma.rn.f64 	%fd42, %fd40, %fd41, %fd39;
	ld.global.f64 	%fd43, [%rd112];
	ld.global.u32 	%r42, [%rd111];
	mul.wide.u32 	%rd49, %r42, 8;
	add.s64 	%rd50, %rd3, %rd49;
	ld.global.f64 	%fd44, [%rd50];
	fma.rn.f64 	%fd45, %fd43, %fd44, %fd42;
	ld.global.f64 	%fd46, [%rd112+8];
	ld.global.u32 	%r43, [%rd111+4];
	mul.wide.u32 	%rd51, %r43, 8;
	add.s64 	%rd52, %rd3, %rd51;
	ld.global.f64 	%fd47, [%rd52];
	fma.rn.f64 	%fd48, %fd46, %fd47, %fd45;
	ld.global.f64 	%fd49, [%rd112+16];
	ld.global.u32 	%r44, [%rd111+8];
	mul.wide.u32 	%rd53, %r44, 8;
	add.s64 	%rd54, %rd3, %rd53;
	ld.global.f64 	%fd50, [%rd54];
	fma.rn.f64 	%fd51, %fd49, %fd50, %fd48;
	ld.global.f64 	%fd52, [%rd112+24];
	ld.global.u32 	%r45, [%rd111+12];
	mul.wide.u32 	%rd55, %r45, 8;
	add.s64 	%rd56, %rd3, %rd55;
	ld.global.f64 	%fd53, [%rd56];
	fma.rn.f64 	%fd54, %fd52, %fd53, %fd51;
	ld.global.f64 	%fd55, [%rd112+32];
	ld.global.u32 	%r46, [%rd111+16];
	mul.wide.u32 	%rd57, %r46, 8;
	add.s64 	%rd58, %rd3, %rd57;
	ld.global.f64 	%fd56, [%rd58];
	fma.rn.f64 	%fd57, %fd55, %fd56, %fd54;
	ld.global.f64 	%fd58, [%rd112+40];
	ld.global.u32 	%r47, [%rd111+20];
	mul.wide.u32 	%rd59, %r47, 8;
	add.s64 	%rd60, %rd3, %rd59;
	ld.global.f64 	%fd59, [%rd60];
	fma.rn.f64 	%fd60, %fd58, %fd59, %fd57;
	ld.global.f64 	%fd61, [%rd112+48];
	ld.global.u32 	%r48, [%rd111+24];
	mul.wide.u32 	%rd61, %r48, 8;
	add.s64 	%rd62, %rd3, %rd61;
	ld.global.f64 	%fd62, [%rd62];
	fma.rn.f64 	%fd63, %fd61, %fd62, %fd60;
	ld.global.f64 	%fd64, [%rd112+56];
	ld.global.u32 	%r49, [%rd111+28];
	mul.wide.u32 	%rd63, %r49, 8;
	add.s64 	%rd64, %rd3, %rd63;
	ld.global.f64 	%fd65, [%rd64];
	fma.rn.f64 	%fd119, %fd64, %fd65, %fd63;
	add.s32 	%r70, %r70, 16;
	add.s32 	%r68, %r68, 16;
	add.s64 	%rd112, %rd112, 128;
	add.s64 	%rd111, %rd111, 64;
	setp.ne.s32 	%p7, %r68, 0;
	@%p7 bra 	$L__BB6_6;
$L__BB6_7:
	and.b32  	%r18, %r11, 15;
	setp.eq.s32 	%p8, %r18, 0;
	@%p8 bra 	$L__BB6_17;
	setp.lt.u32 	%p9, %r18, 8;
	@%p9 bra 	$L__BB6_10;
	mul.wide.u32 	%rd65, %r70, 8;
	add.s64 	%rd66, %rd2, %rd65;
	ld.global.f64 	%fd67, [%rd66];
	mul.wide.u32 	%rd67, %r70, 4;
	add.s64 	%rd68, %rd1, %rd67;
	ld.global.u32 	%r50, [%rd68];
	mul.wide.u32 	%rd69, %r50, 8;
	add.s64 	%rd70, %rd3, %rd69;
	ld.global.f64 	%fd68, [%rd70];
	fma.rn.f64 	%fd69, %fd67, %fd68, %fd119;
	ld.global.f64 	%fd70, [%rd66+8];
	ld.global.u32 	%r51, [%rd68+4];
	mul.wide.u32 	%rd71, %r51, 8;
	add.s64 	%rd72, %rd3, %rd71;
	ld.global.f64 	%fd71, [%rd72];
	fma.rn.f64 	%fd72, %fd70, %fd71, %fd69;
	ld.global.f64 	%fd73, [%rd66+16];
	ld.global.u32 	%r52, [%rd68+8];
	mul.wide.u32 	%rd73, %r52, 8;
	add.s64 	%rd74, %rd3, %rd73;
	ld.global.f64 	%fd74, [%rd74];
	fma.rn.f64 	%fd75, %fd73, %fd74, %fd72;
	ld.global.f64 	%fd76, [%rd66+24];
	ld.global.u32 	%r53, [%rd68+12];
	mul.wide.u32 	%rd75, %r53, 8;
	add.s64 	%rd76, %rd3, %rd75;
	ld.global.f64 	%fd77, [%rd76];
	fma.rn.f64 	%fd78, %fd76, %fd77, %fd75;
	ld.global.f64 	%fd79, [%rd66+32];
	ld.global.u32 	%r54, [%rd68+16];
	mul.wide.u32 	%rd77, %r54, 8;
	add.s64 	%rd78, %rd3, %rd77;
	ld.global.f64 	%fd80, [%rd78];
	fma.rn.f64 	%fd81, %fd79, %fd80, %fd78;
	ld.global.f64 	%fd82, [%rd66+40];
	ld.global.u32 	%r55, [%rd68+20];
	mul.wide.u32 	%rd79, %r55, 8;
	add.s64 	%rd80, %rd3, %rd79;
	ld.global.f64 	%fd83, [%rd80];
	fma.rn.f64 	%fd84, %fd82, %fd83, %fd81;
	ld.global.f64 	%fd85, [%rd66+48];
	ld.global.u32 	%r56, [%rd68+24];
	mul.wide.u32 	%rd81, %r56, 8;
	add.s64 	%rd82, %rd3, %rd81;
	ld.global.f64 	%fd86, [%rd82];
	fma.rn.f64 	%fd87, %fd85, %fd86, %fd84;
	ld.global.f64 	%fd88, [%rd66+56];
	ld.global.u32 	%r57, [%rd68+28];
	mul.wide.u32 	%rd83, %r57, 8;
	add.s64 	%rd84, %rd3, %rd83;
	ld.global.f64 	%fd89, [%rd84];
	fma.rn.f64 	%fd119, %fd88, %fd89, %fd87;
	add.s32 	%r70, %r70, 8;
$L__BB6_10:
	and.b32  	%r21, %r11, 7;
	setp.eq.s32 	%p10, %r21, 0;
	@%p10 bra 	$L__BB6_17;
	and.b32  	%r22, %r11, 3;
	setp.lt.u32 	%p11, %r21, 4;
	@%p11 bra 	$L__BB6_13;
	mul.wide.u32 	%rd85, %r70, 8;
	add.s64 	%rd86, %rd2, %rd85;
	ld.global.f64 	%fd91, [%rd86];
	mul.wide.u32 	%rd87, %r70, 4;
	add.s64 	%rd88, %rd1, %rd87;
	ld.global.u32 	%r58, [%rd88];
	mul.wide.u32 	%rd89, %r58, 8;
	add.s64 	%rd90, %rd3, %rd89;
	ld.global.f64 	%fd92, [%rd90];
	fma.rn.f64 	%fd93, %fd91, %fd92, %fd119;
	ld.global.f64 	%fd94, [%rd86+8];
	ld.global.u32 	%r59, [%rd88+4];
	mul.wide.u32 	%rd91, %r59, 8;
	add.s64 	%rd92, %rd3, %rd91;
	ld.global.f64 	%fd95, [%rd92];
	fma.rn.f64 	%fd96, %fd94, %fd95, %fd93;
	ld.global.f64 	%fd97, [%rd86+16];
	ld.global.u32 	%r60, [%rd88+8];
	mul.wide.u32 	%rd93, %r60, 8;
	add.s64 	%rd94, %rd3, %rd93;
	ld.global.f64 	%fd98, [%rd94];
	fma.rn.f64 	%fd99, %fd97, %fd98, %fd96;
	ld.global.f64 	%fd100, [%rd86+24];
	ld.global.u32 	%r61, [%rd88+12];
	mul.wide.u32 	%rd95, %r61, 8;
	add.s64 	%rd96, %rd3, %rd95;
	ld.global.f64 	%fd101, [%rd96];
	fma.rn.f64 	%fd119, %fd100, %fd101, %fd99;
	add.s32 	%r70, %r70, 4;
$L__BB6_13:
	setp.eq.s32 	%p12, %r22, 0;
	@%p12 bra 	$L__BB6_17;
	mul.wide.u32 	%rd97, %r70, 8;
	add.s64 	%rd11, %rd2, %rd97;
	ld.global.f64 	%fd102, [%rd11];
	mul.wide.u32 	%rd98, %r70, 4;
	add.s64 	%rd12, %rd1, %rd98;
	ld.global.u32 	%r62, [%rd12];
	mul.wide.u32 	%rd99, %r62, 8;
	add.s64 	%rd100, %rd3, %rd99;
	ld.global.f64 	%fd103, [%rd100];
	fma.rn.f64 	%fd119, %fd102, %fd103, %fd119;
	setp.eq.s32 	%p13, %r22, 1;
	@%p13 bra 	$L__BB6_17;
	ld.global.f64 	%fd104, [%rd11+8];
	ld.global.u32 	%r63, [%rd12+4];
	mul.wide.u32 	%rd101, %r63, 8;
	add.s64 	%rd102, %rd3, %rd101;
	ld.global.f64 	%fd105, [%rd102];
	fma.rn.f64 	%fd119, %fd104, %fd105, %fd119;
	setp.eq.s32 	%p14, %r22, 2;
	@%p14 bra 	$L__BB6_17;
	ld.global.f64 	%fd106, [%rd11+16];
	ld.global.u32 	%r64, [%rd12+8];
	mul.wide.u32 	%rd103, %r64, 8;
	add.s64 	%rd104, %rd3, %rd103;
	ld.global.f64 	%fd107, [%rd104];
	fma.rn.f64 	%fd119, %fd106, %fd107, %fd119;
$L__BB6_17:
	mul.wide.u32 	%rd105, %r6, 8;
	add.s64 	%rd106, %rd3, %rd105;
	ld.global.f64 	%fd108, [%rd106];
	sub.f64 	%fd109, %fd108, %fd119;
	st.global.f64 	[%rd106], %fd109;
	add.s32 	%r65, %r8, -1;
	setp.eq.s16 	%p15, %rs1, 0;
	selp.b32 	%r66, %r7, %r65, %p15;
	mul.wide.u32 	%rd107, %r66, 8;
	add.s64 	%rd108, %rd2, %rd107;
	ld.global.f64 	%fd110, [%rd108];
	div.rn.f64 	%fd111, %fd109, %fd110;
	st.global.f64 	[%rd106], %fd111;
$L__BB6_18:
	bar.sync 	0;
	setp.ne.s32 	%p16, %r67, %r26;
	@%p16 bra 	$L__BB6_2;
$L__BB6_19:
	ret;

}


// ===== COMPILED SASS (sm_100) =====

	.target	sm_100

	.elftype	@"ET_EXEC"


//--------------------- .note.nv.tkinfo           --------------------------
	.section	.note.nv.tkinfo,"",@"SHT_NOTE"
	.sectionflags	@"SHF_NOTE_NV_TKINFO"
	.tkinfo
        /*0018*/ 	.word	0x00000002
        /*0030*/ 	.string	""
        /*0030*/ 	.string	"ptxas"
        /*0030*/ 	.string	"Cuda compilation tools, release 13.0, V13.0.88"
        /*0030*/ 	.string	"Build cuda_13.0.r13.0/compiler.36424714_0"
        /*0030*/ 	.string	"-arch sm_100 -m 64 "



//--------------------- .note.nv.cuinfo           --------------------------
	.section	.note.nv.cuinfo,"",@"SHT_NOTE"
	.sectionflags	@"SHF_NOTE_NV_CUINFO"
        /*0018*/ 	.short	0x0002
        /*001a*/ 	.short	0x0064
        /*001c*/ 	.short	0x0082
	.zero		2


//--------------------- .nv.info                  --------------------------
	.section	.nv.info,"",@"SHT_CUDA_INFO"
	.align	4


	//----- nvinfo : EIATTR_REGCOUNT
	.align		4
        /*0000*/ 	.byte	0x04, 0x2f
        /*0002*/ 	.short	(.L_1 - .L_0)
	.align		4
.L_0:
        /*0004*/ 	.word	index@(find_roots)
        /*0008*/ 	.word	0x0000000e


	//----- nvinfo : EIATTR_FRAME_SIZE
	.align		4
.L_1:
        /*000c*/ 	.byte	0x04, 0x11
        /*000e*/ 	.short	(.L_3 - .L_2)
	.align		4
.L_2:
        /*0010*/ 	.word	index@(find_roots)
        /*0014*/ 	.word	0x00000000


	//----- nvinfo : EIATTR_REGCOUNT
	.align		4
.L_3:
        /*0018*/ 	.byte	0x04, 0x2f
        /*001a*/ 	.short	(.L_5 - .L_4)
	.align		4
.L_4:
        /*001c*/ 	.word	index@(analyze)
        /*0020*/ 	.word	0x00000010


	//----- nvinfo : EIATTR_FRAME_SIZE
	.align		4
.L_5:
        /*0024*/ 	.byte	0x04, 0x11
        /*0026*/ 	.short	(.L_7 - .L_6)
	.align		4
.L_6:
        /*0028*/ 	.word	index@(analyze)
        /*002c*/ 	.word	0x00000000


	//----- nvinfo : EIATTR_REGCOUNT
	.align		4
.L_7:
        /*0030*/ 	.byte	0x04, 0x2f
        /*0032*/ 	.short	(.L_9 - .L_8)
	.align		4
.L_8:
        /*0034*/ 	.word	index@(find_roots_in_candidates)
        /*0038*/ 	.word	0x00000012


	//----- nvinfo : EIATTR_FRAME_SIZE
	.align		4
.L_9:
        /*003c*/ 	.byte	0x04, 0x11
        /*003e*/ 	.short	(.L_11 - .L_10)
	.align		4
.L_10:
        /*0040*/ 	.word	index@(find_roots_in_candidates)
        /*0044*/ 	.word	0x00000000


	//----- nvinfo : EIATTR_REGCOUNT
	.align		4
.L_11:
        /*0048*/ 	.byte	0x04, 0x2f
        /*004a*/ 	.short	(.L_13 - .L_12)
	.align		4
.L_12:
        /*004c*/ 	.word	index@(solve_row_multiblock_float)
        /*0050*/ 	.word	0x00000020


	//----- nvinfo : EIATTR_FRAME_SIZE
	.align		4
.L_13:
        /*0054*/ 	.byte	0x04, 0x11
        /*0056*/ 	.short	(.L_15 - .L_14)
	.align		4
.L_14:
        /*0058*/ 	.word	index@($__internal_3_$__cuda_sm3x_div_rn_noftz_f32_slowpath)
        /*005c*/ 	.word	0x00000000


	//----- nvinfo : EIATTR_FRAME_SIZE
	.align		4
.L_15:
        /*0060*/ 	.byte	0x04, 0x11
        /*0062*/ 	.short	(.L_17 - .L_16)
	.align		4
.L_16:
        /*0064*/ 	.word	index@(solve_row_multiblock_float)
        /*0068*/ 	.word	0x00000000


	//----- nvinfo : EIATTR_REGCOUNT
	.align		4
.L_17:
        /*006c*/ 	.byte	0x04, 0x2f
        /*006e*/ 	.short	(.L_19 - .L_18)
	.align		4
.L_18:
        /*0070*/ 	.word	index@(solve_row_multiblock_double)
        /*0074*/ 	.word	0x00000020


	//----- nvinfo : EIATTR_FRAME_SIZE
	.align		4
.L_19:
        /*0078*/ 	.byte	0x04, 0x11
        /*007a*/ 	.short	(.L_21 - .L_20)
	.align		4
.L_20:
        /*007c*/ 	.word	index@($__internal_2_$__cuda_sm20_div_rn_f64_full)
        /*0080*/ 	.word	0x00000000


	//----- nvinfo : EIATTR_FRAME_SIZE
	.align		4
.L_21:
        /*0084*/ 	.byte	0x04, 0x11
        /*0086*/ 	.short	(.L_23 - .L_22)
	.align		4
.L_22:
        /*0088*/ 	.word	index@(solve_row_multiblock_double)
        /*008c*/ 	.word	0x00000000


	//----- nvinfo : EIATTR_REGCOUNT
	.align		4
.L_23:
        /*0090*/ 	.byte	0x04, 0x2f
        /*0092*/ 	.short	(.L_25 - .L_24)
	.align		4
.L_24:
        /*0094*/ 	.word	index@(solve_chain_float)
        /*0098*/ 	.word	0x00000020


	//----- nvinfo : EIATTR_FRAME_SIZE
	.align		4
.L_25:
        /*009c*/ 	.byte	0x04, 0x11
        /*009e*/ 	.short	(.L_27 - .L_26)
	.align		4
.L_26:
        /*00a0*/ 	.word	index@($__internal_1_$__cuda_sm3x_div_rn_noftz_f32_slowpath)
        /*00a4*/ 	.word	0x00000000


	//----- nvinfo : EIATTR_FRAME_SIZE
	.align		4
.L_27:
        /*00a8*/ 	.byte	0x04, 0x11
        /*00aa*/ 	.short	(.L_29 - .L_28)
	.align		4
.L_28:
        /*00ac*/ 	.word	index@(solve_chain_float)
        /*00b0*/ 	.word	0x00000000


	//----- nvinfo : EIATTR_REGCOUNT
	.align		4
.L_29:
        /*00b4*/ 	.byte	0x04, 0x2f
        /*00b6*/ 	.short	(.L_31 - .L_30)
	.align		4
.L_30:
        /*00b8*/ 	.word	index@(solve_chain_double)
        /*00bc*/ 	.word	0x00000020


	//----- nvinfo : EIATTR_FRAME_SIZE
	.align		4
.L_31:
        /*00c0*/ 	.byte	0x04, 0x11
        /*00c2*/ 	.short	(.L_33 - .L_32)
	.align		4
.L_32:
        /*00c4*/ 	.word	index@($__internal_0_$__cuda_sm20_div_rn_f64_full)
        /*00c8*/ 	.word	0x00000000


	//----- nvinfo : EIATTR_FRAME_SIZE
	.align		4
.L_33:
        /*00cc*/ 	.byte	0x04, 0x11
        /*00ce*/ 	.short	(.L_35 - .L_34)
	.align		4
.L_34:
        /*00d0*/ 	.word	index@(solve_chain_double)
        /*00d4*/ 	.word	0x00000000


	//----- nvinfo : EIATTR_MIN_STACK_SIZE
	.align		4
.L_35:
        /*00d8*/ 	.byte	0x04, 0x12
        /*00da*/ 	.short	(.L_37 - .L_36)
	.align		4
.L_36:
        /*00dc*/ 	.word	index@(solve_chain_double)
        /*00e0*/ 	.word	0x00000000


	//----- nvinfo : EIATTR_MIN_STACK_SIZE
	.align		4
.L_37:
        /*00e4*/ 	.byte	0x04, 0x12
        /*00e6*/ 	.short	(.L_39 - .L_38)
	.align		4
.L_38:
        /*00e8*/ 	.word	index@(solve_chain_float)
        /*00ec*/ 	.word	0x00000000


	//----- nvinfo : EIATTR_MIN_STACK_SIZE
	.align		4
.L_39:
        /*00f0*/ 	.byte	0x04, 0x12
        /*00f2*/ 	.short	(.L_41 - .L_40)
	.align		4
.L_40:
        /*00f4*/ 	.word	index@(solve_row_multiblock_double)
        /*00f8*/ 	.word	0x00000000


	//----- nvinfo : EIATTR_MIN_STACK_SIZE
	.align		4
.L_41:
        /*00fc*/ 	.byte	0x04, 0x12
        /*00fe*/ 	.short	(.L_43 - .L_42)
	.align		4
.L_42:
        /*0100*/ 	.word	index@(solve_row_multiblock_float)
        /*0104*/ 	.word	0x00000000


	//----- nvinfo : EIATTR_MIN_STACK_SIZE
	.align		4
.L_43:
        /*0108*/ 	.byte	0x04, 0x12
        /*010a*/ 	.short	(.L_45 - .L_44)
	.align		4
.L_44:
        /*010c*/ 	.word	index@(find_roots_in_candidates)
        /*0110*/ 	.word	0x00000000


	//----- nvinfo : EIATTR_MIN_STACK_SIZE
	.align		4
.L_45:
        /*0114*/ 	.byte	0x04, 0x12
        /*0116*/ 	.short	(.L_47 - .L_46)
	.align		4
.L_46:
        /*0118*/ 	.word	index@(analyze)
        /*011c*/ 	.word	0x00000000


	//----- nvinfo : EIATTR_MIN_STACK_SIZE
	.align		4
.L_47:
        /*0120*/ 	.byte	0x04, 0x12
        /*0122*/ 	.short	(.L_49 - .L_48)
	.align		4
.L_48:
        /*0124*/ 	.word	index@(find_roots)
        /*0128*/ 	.word	0x00000000
.L_49:


//--------------------- .nv.compat                --------------------------
	.section	.nv.compat,"",@"SHT_CUDA_COMPAT_INFO"
	.align	4
        /*0000*/ 	.byte	0x02, 0x09, 0x00, 0x00, 0x02, 0x02, 0x01, 0x00, 0x02, 0x05, 0x05, 0x00, 0x03, 0x07, 0x01, 0x01
        /*0010*/ 	.byte	0x02, 0x03, 0x00, 0x00, 0x02, 0x06, 0x01, 0x00, 0x04, 0x0b, 0x08, 0x00, 0x01, 0x00, 0x00, 0x00
        /*0020*/ 	.byte	0x00, 0x00, 0x00, 0x00


//--------------------- .nv.info.solve_chain_double --------------------------
	.section	.nv.info.solve_chain_double,"",@"SHT_CUDA_INFO"
	.sectionflags	@""
	.align	4


	//----- nvinfo : EIATTR_CUDA_API_VERSION
	.align		4
        /*0000*/ 	.byte	0x04, 0x37
        /*0002*/ 	.short	(.L_51 - .L_50)
.L_50:
        /*0004*/ 	.word	0x00000082


	//----- nvinfo : EIATTR_KPARAM_INFO
	.align		4
.L_51:
        /*0008*/ 	.byte	0x04, 0x17
        /*000a*/ 	.short	(.L_53 - .L_52)
.L_52:
        /*000c*/ 	.word	0x00000000
        /*0010*/ 	.short	0x0009
        /*0012*/ 	.short	0x0040
        /*0014*/ 	.byte	0x00, 0xf0, 0x05, 0x00


	//----- nvinfo : EIATTR_KPARAM_INFO
	.align		4
.L_53:
        /*0018*/ 	.byte	0x04, 0x17
        /*001a*/ 	.short	(.L_55 - .L_54)
.L_54:
        /*001c*/ 	.word	0x00000000
        /*0020*/ 	.short	0x0008
        /*0022*/ 	.short	0x0038
        /*0024*/ 	.byte	0x00, 0xf5, 0x21, 0x00


	//----- nvinfo : EIATTR_KPARAM_INFO
	.align		4
.L_55:
        /*0028*/ 	.byte	0x04, 0x17
        /*002a*/ 	.short	(.L_57 - .L_56)
.L_56:
        /*002c*/ 	.word	0x00000000
        /*0030*/ 	.short	0x0007
        /*0032*/ 	.short	0x0030
        /*0034*/ 	.byte	0x00, 0xf5, 0x21, 0x00


	//----- nvinfo : EIATTR_KPARAM_INFO
	.align		4
.L_57:
        /*0038*/ 	.byte	0x04, 0x17
        /*003a*/ 	.short	(.L_59 - .L_58)
.L_58:
        /*003c*/ 	.word	0x00000000
        /*0040*/ 	.short	0x0006
        /*0042*/ 	.short	0x0028
        /*0044*/ 	.byte	0x00, 0xf5, 0x21, 0x00


	//----- nvinfo : EIATTR_KPARAM_INFO
	.align		4
.L_59:
        /*0048*/ 	.byte	0x04, 0x17
        /*004a*/ 	.short	(.L_61 - .L_60)
.L_60:
        /*004c*/ 	.word	0x00000000
        /*0050*/ 	.short	0x0005
        /*0052*/ 	.short	0x0020
        /*0054*/ 	.byte	0x00, 0xf5, 0x21, 0x00


	//----- nvinfo : EIATTR_KPARAM_INFO
	.align		4
.L_61:
        /*0058*/ 	.byte	0x04, 0x17
        /*005a*/ 	.short	(.L_63 - .L_62)
.L_62:
        /*005c*/ 	.word	0x00000000
        /*0060*/ 	.short	0x0004
        /*0062*/ 	.short	0x0018
        /*0064*/ 	.byte	0x00, 0xf5, 0x21, 0x00


	//----- nvinfo : EIATTR_KPARAM_INFO
	.align		4
.L_63:
        /*0068*/ 	.byte	0x04, 0x17
        /*006a*/ 	.short	(.L_65 - .L_64)
.L_64:
        /*006c*/ 	.word	0x00000000
        /*0070*/ 	.short	0x0003
        /*0072*/ 	.short	0x0010
        /*0074*/ 	.byte	0x00, 0xf5, 0x21, 0x00


	//----- nvinfo : EIATTR_KPARAM_INFO
	.align		4
.L_65:
        /*0078*/ 	.byte	0x04, 0x17
        /*007a*/ 	.short	(.L_67 - .L_66)
.L_66:
        /*007c*/ 	.word	0x00000000
        /*0080*/ 	.short	0x0002
        /*0082*/ 	.short	0x0008
        /*0084*/ 	.byte	0x00, 0xf5, 0x21, 0x00


	//----- nvinfo : EIATTR_KPARAM_INFO
	.align		4
.L_67:
        /*0088*/ 	.byte	0x04, 0x17
        /*008a*/ 	.short	(.L_69 - .L_68)
.L_68:
        /*008c*/ 	.word	0x00000000
        /*0090*/ 	.short	0x0001
        /*0092*/ 	.short	0x0004
        /*0094*/ 	.byte	0x00, 0xf0, 0x11, 0x00


	//----- nvinfo : EIATTR_KPARAM_INFO
	.align		4
.L_69:
        /*0098*/ 	.byte	0x04, 0x17
        /*009a*/ 	.short	(.L_71 - .L_70)
.L_70:
        /*009c*/ 	.word	0x00000000
        /*00a0*/ 	.short	0x0000
        /*00a2*/ 	.short	0x0000
        /*00a4*/ 	.byte	0x00, 0xf0, 0x11, 0x00


	//----- nvinfo : EIATTR_SPARSE_MMA_MASK
	.align		4
.L_71:
        /*00a8*/ 	.byte	0x03, 0x50
        /*00aa*/ 	.short	0x0000


	//----- nvinfo : EIATTR_MAXREG_COUNT
	.align		4
        /*00ac*/ 	.byte	0x03, 0x1b
        /*00ae*/ 	.short	0x00ff


	//----- nvinfo : EIATTR_NUM_BARRIERS
	.align		4
        /*00b0*/ 	.byte	0x02, 0x4c
        /*00b2*/ 	.byte	0x01
	.zero		1


	//----- nvinfo : EIATTR_MERCURY_ISA_VERSION
	.align		4
        /*00b4*/ 	.byte	0x03, 0x5f
        /*00b6*/ 	.short	0x0101


	//----- nvinfo : EIATTR_VRC_CTA_INIT_COUNT
	.align		4
        /*00b8*/ 	.byte	0x02, 0x4a
	.zero		1
	.zero		1


	//----- nvinfo : EIATTR_EXIT_INSTR_OFFSETS
	.align		4
        /*00bc*/ 	.byte	0x04, 0x1c
        /*00be*/ 	.short	(.L_73 - .L_72)


	//   ....[0]....
.L_72:
        /*00c0*/ 	.word	0x00000030


	//   ....[1]....
        /*00c4*/ 	.word	0x00001280


	//----- nvinfo : EIATTR_CRS_STACK_SIZE
	.align		4
.L_73:
        /*00c8*/ 	.byte	0x04, 0x1e
        /*00ca*/ 	.short	(.L_75 - .L_74)
.L_74:
        /*00cc*/ 	.word	0x00000000


	//----- nvinfo : EIATTR_CBANK_PARAM_SIZE
	.align		4
.L_75:
        /*00d0*/ 	.byte	0x03, 0x19
        /*00d2*/ 	.short	0x0041


	//----- nvinfo : EIATTR_PARAM_CBANK
	.align		4
        /*00d4*/ 	.byte	0x04, 0x0a
        /*00d6*/ 	.short	(.L_77 - .L_76)
	.align		4
.L_76:
        /*00d8*/ 	.word	index@(.nv.constant0.solve_chain_double)
        /*00dc*/ 	.short	0x0380
        /*00de*/ 	.short	0x0041


	//----- nvinfo : EIATTR_SW_WAR
	.align		4
.L_77:
        /*00e0*/ 	.byte	0x04, 0x36
        /*00e2*/ 	.short	(.L_79 - .L_78)
.L_78:
        /*00e4*/ 	.word	0x00000008
.L_79:


//--------------------- .nv.info.solve_chain_float --------------------------
	.section	.nv.info.solve_chain_float,"",@"SHT_CUDA_INFO"
	.sectionflags	@""
	.align	4


	//----- nvinfo : EIATTR_CUDA_API_VERSION
	.align		4
        /*0000*/ 	.byte	0x04, 0x37
        /*0002*/ 	.short	(.L_81 - .L_80)
.L_80:
        /*0004*/ 	.word	0x00000082


	//----- nvinfo : EIATTR_KPARAM_INFO
	.align		4
.L_81:
        /*0008*/ 	.byte	0x04, 0x17
        /*000a*/ 	.short	(.L_83 - .L_82)
.L_82:
        /*000c*/ 	.word	0x00000000
        /*0010*/ 	.short	0x0009
        /*0012*/ 	.short	0x0040
        /*0014*/ 	.byte	0x00, 0xf0, 0x05, 0x00


	//----- nvinfo : EIATTR_KPARAM_INFO
	.align		4
.L_83:
        /*0018*/ 	.byte	0x04, 0x17
        /*001a*/ 	.short	(.L_85 - .L_84)
.L_84:
        /*001c*/ 	.word	0x00000000
        /*0020*/ 	.short	0x0008
        /*0022*/ 	.short	0x0038
        /*0024*/ 	.byte	0x00, 0xf5, 0x21, 0x00


	//----- nvinfo : EIATTR_KPARAM_INFO
	.align		4
.L_85:
        /*0028*/ 	.byte	0x04, 0x17
        /*002a*/ 	.short	(.L_87 - .L_86)
.L_86:
        /*002c*/ 	.word	0x00000000
        /*0030*/ 	.short	0x0007
        /*0032*/ 	.short	0x0030
        /*0034*/ 	.byte	0x00, 0xf5, 0x21, 0x00


	//----- nvinfo : EIATTR_KPARAM_INFO
	.align		4
.L_87:
        /*0038*/ 	.byte	0x04, 0x17
        /*003a*/ 	.short	(.L_89 - .L_88)
.L_88:
        /*003c*/ 	.word	0x00000000
        /*0040*/ 	.short	0x0006
        /*0042*/ 	.short	0x0028
        /*0044*/ 	.byte	0x00, 0xf5, 0x21, 0x00


	//----- nvinfo : EIATTR_KPARAM_INFO
	.align		4
.L_89:
        /*0048*/ 	.byte	0x04, 0x17
        /*004a*/ 	.short	(.L_91 - .L_90)
.L_90:
        /*004c*/ 	.word	0x00000000
        /*0050*/ 	.short	0x0005
        /*0052*/ 	.short	0x0020
        /*0054*/ 	.byte	0x00, 0xf5, 0x21, 0x00


	//----- nvinfo : EIATTR_KPARAM_INFO
	.align		4
.L_91:
        /*0058*/ 	.byte	0x04, 0x17
        /*005a*/ 	.short	(.L_93 - .L_92)
.L_92:
        /*005c*/ 	.word	0x00000000
        /*0060*/ 	.short	0x0004
        /*0062*/ 	.short	0x0018
        /*0064*/ 	.byte	0x00, 0xf5, 0x21, 0x00


	//----- nvinfo : EIATTR_KPARAM_INFO
	.align		4
.L_93:
        /*0068*/ 	.byte	0x04, 0x17
        /*006a*/ 	.short	(.L_95 - .L_94)
.L_94:
        /*006c*/ 	.word	0x00000000
        /*0070*/ 	.short	0x0003
        /*0072*/ 	.short	0x0010
        /*0074*/ 	.byte	0x00, 0xf5, 0x21, 0x00


	//----- nvinfo : EIATTR_KPARAM_INFO
	.align		4
.L_95:
        /*0078*/ 	.byte	0x04, 0x17
        /*007a*/ 	.short	(.L_97 - .L_96)
.L_96:
        /*007c*/ 	.word	0x00000000
        /*0080*/ 	.short	0x0002
        /*0082*/ 	.short	0x0008
        /*0084*/ 	.byte	0x00, 0xf5, 0x21, 0x00


	//----- nvinfo : EIATTR_KPARAM_INFO
	.align		4
.L_97:
        /*0088*/ 	.byte	0x04, 0x17
        /*008a*/ 	.short	(.L_99 - .L_98)
.L_98:
        /*008c*/ 	.word	0x00000000
        /*0090*/ 	.short	0x0001
        /*0092*/ 	.short	0x0004
        /*0094*/ 	.byte	0x00, 0xf0, 0x11, 0x00


	//----- nvinfo : EIATTR_KPARAM_INFO
	.align		4
.L_99:
        /*0098*/ 	.byte	0x04, 0x17
        /*009a*/ 	.short	(.L_101 - .L_100)
.L_100:
        /*009c*/ 	.word	0x00000000
        /*00a0*/ 	.short	0x0000
        /*00a2*/ 	.short	0x0000
        /*00a4*/ 	.byte	0x00, 0xf0, 0x11, 0x00


	//----- nvinfo : EIATTR_SPARSE_MMA_MASK
	.align		4
.L_101:
        /*00a8*/ 	.byte	0x03, 0x50
        /*00aa*/ 	.short	0x0000


	//----- nvinfo : EIATTR_MAXREG_COUNT
	.align		4
        /*00ac*/ 	.byte	0x03, 0x1b
        /*00ae*/ 	.short	0x00ff


	//----- nvinfo : EIATTR_NUM_BARRIERS
	.align		4
        /*00b0*/ 	.byte	0x02, 0x4c
        /*00b2*/ 	.byte	0x01
	.zero		1


	//----- nvinfo : EIATTR_MERCURY_ISA_VERSION
	.align		4
        /*00b4*/ 	.byte	0x03, 0x5f
        /*00b6*/ 	.short	0x0101


	//----- nvinfo : EIATTR_VRC_CTA_INIT_COUNT
	.align		4
        /*00b8*/ 	.byte	0x02, 0x4a
	.zero		1
	.zero		1


	//----- nvinfo : EIATTR_EXIT_INSTR_OFFSETS
	.align		4
        /*00bc*/ 	.byte	0x04, 0x1c
        /*00be*/ 	.short	(.L_103 - .L_102)


	//   ....[0]....
.L_102:
        /*00c0*/ 	.word	0x00000030


	//   ....[1]....
        /*00c4*/ 	.word	0x00001230


	//----- nvinfo : EIATTR_CRS_STACK_SIZE
	.align		4
.L_103:
        /*00c8*/ 	.byte	0x04, 0x1e
        /*00ca*/ 	.short	(.L_105 - .L_104)
.L_104:
        /*00cc*/ 	.word	0x00000000


	//----- nvinfo : EIATTR_CBANK_PARAM_SIZE
	.align		4
.L_105:
        /*00d0*/ 	.byte	0x03, 0x19
        /*00d2*/ 	.short	0x0041


	//----- nvinfo : EIATTR_PARAM_CBANK
	.align		4
        /*00d4*/ 	.byte	0x04, 0x0a
        /*00d6*/ 	.short	(.L_107 - .L_106)
	.align		4
.L_106:
        /*00d8*/ 	.word	index@(.nv.constant0.solve_chain_float)
        /*00dc*/ 	.short	0x0380
        /*00de*/ 	.short	0x0041


	//----- nvinfo : EIATTR_SW_WAR
	.align		4
.L_107:
        /*00e0*/ 	.byte	0x04, 0x36
        /*00e2*/ 	.short	(.L_109 - .L_108)
.L_108:
        /*00e4*/ 	.word	0x00000008
.L_109:


//--------------------- .nv.info.solve_row_multiblock_double --------------------------
	.section	.nv.info.solve_row_multiblock_double,"",@"SHT_CUDA_INFO"
	.sectionflags	@""
	.align	4


	//----- nvinfo : EIATTR_CUDA_API_VERSION
	.align		4
        /*0000*/ 	.byte	0x04, 0x37
        /*0002*/ 	.short	(.L_111 - .L_110)
.L_110:
        /*0004*/ 	.word	0x00000082


	//----- nvinfo : EIATTR_KPARAM_INFO
	.align		4
.L_111:
        /*0008*/ 	.byte	0x04, 0x17
        /*000a*/ 	.short	(.L_113 - .L_112)
.L_112:
        /*000c*/ 	.word	0x00000000
        /*0010*/ 	.short	0x0008
        /*0012*/ 	.short	0x0040
        /*0014*/ 	.byte	0x00, 0xf0, 0x05, 0x00


	//----- nvinfo : EIATTR_KPARAM_INFO
	.align		4
.L_113:
        /*0018*/ 	.byte	0x04, 0x17
        /*001a*/ 	.short	(.L_115 - .L_114)
.L_114:
        /*001c*/ 	.word	0x00000000
        /*0020*/ 	.short	0x0007
        /*0022*/ 	.short	0x0038
        /*0024*/ 	.byte	0x00, 0xf5, 0x21, 0x00


	//----- nvinfo : EIATTR_KPARAM_INFO
	.align		4
.L_115:
        /*0028*/ 	.byte	0x04, 0x17
        /*002a*/ 	.short	(.L_117 - .L_116)
.L_116:
        /*002c*/ 	.word	0x00000000
        /*0030*/ 	.short	0x0006
        /*0032*/ 	.short	0x0030
        /*0034*/ 	.byte	0x00, 0xf5, 0x21, 0x00


	//----- nvinfo : EIATTR_KPARAM_INFO
	.align		4
.L_117:
        /*0038*/ 	.byte	0x04, 0x17
        /*003a*/ 	.short	(.L_119 - .L_118)
.L_118:
        /*003c*/ 	.word	0x00000000
        /*0040*/ 	.short	0x0005
        /*0042*/ 	.short	0x0028
        /*0044*/ 	.byte	0x00, 0xf5, 0x21, 0x00


	//----- nvinfo : EIATTR_KPARAM_INFO
	.align		4
.L_119:
        /*0048*/ 	.byte	0x04, 0x17
        /*004a*/ 	.short	(.L_121 - .L_120)
.L_120:
        /*004c*/ 	.word	0x00000000
        /*0050*/ 	.short	0x0004
        /*0052*/ 	.short	0x0020
        /*0054*/ 	.byte	0x00, 0xf5, 0x21, 0x00


	//----- nvinfo : EIATTR_KPARAM_INFO
	.align		4
.L_121:
        /*0058*/ 	.byte	0x04, 0x17
        /*005a*/ 	.short	(.L_123 - .L_122)
.L_122:
        /*005c*/ 	.word	0x00000000
        /*0060*/ 	.short	0x0003
        /*0062*/ 	.short	0x0018
        /*0064*/ 	.byte	0x00, 0xf5, 0x21, 0x00


	//----- nvinfo : EIATTR_KPARAM_INFO
	.align		4
.L_123:
        /*0068*/ 	.byte	0x04, 0x17
        /*006a*/ 	.short	(.L_125 - .L_124)
.L_124:
        /*006c*/ 	.word	0x00000000
        /*0070*/ 	.short	0x0002
        /*0072*/ 	.short	0x0010
        /*0074*/ 	.byte	0x00, 0xf5, 0x21, 0x00


	//----- nvinfo : EIATTR_KPARAM_INFO
	.align		4
.L_125:
        /*0078*/ 	.byte	0x04, 0x17
        /*007a*/ 	.short	(.L_127 - .L_126)
.L_126:
        /*007c*/ 	.word	0x00000000
        /*0080*/ 	.short	0x0001
        /*0082*/ 	.short	0x0008
        /*0084*/ 	.byte	0x00, 0xf5, 0x21, 0x00


	//----- nvinfo : EIATTR_KPARAM_INFO
	.align		4
.L_127:
        /*0088*/ 	.byte	0x04, 0x17
        /*008a*/ 	.short	(.L_129 - .L_128)
.L_128:
        /*008c*/ 	.word	0x00000000
        /*0090*/ 	.short	0x0000
        /*0092*/ 	.short	0x0000
        /*0094*/ 	.byte	0x00, 0xf0, 0x11, 0x00


	//----- nvinfo : EIATTR_SPARSE_MMA_MASK
	.align		4
.L_129:
        /*0098*/ 	.byte	0x03, 0x50
        /*009a*/ 	.short	0x0000


	//----- nvinfo : EIATTR_MAXREG_COUNT
	.align		4
        /*009c*/ 	.byte	0x03, 0x1b
        /*009e*/ 	.short	0x00ff


	//----- nvinfo : EIATTR_MERCURY_ISA_VERSION
	.align		4
        /*00a0*/ 	.byte	0x03, 0x5f
        /*00a2*/ 	.short	0x0101


	//----- nvinfo : EIATTR_VRC_CTA_INIT_COUNT
	.align		4
        /*00a4*/ 	.byte	0x02, 0x4a
	.zero		1
	.zero		1


	//----- nvinfo : EIATTR_EXIT_INSTR_OFFSETS
	.align		4
        /*00a8*/ 	.byte	0x04, 0x1c
        /*00aa*/ 	.short	(.L_131 - .L_130)


	//   ....[0]....
.L_130:
        /*00ac*/ 	.word	0x000000f0


	//   ....[1]....
        /*00b0*/ 	.word	0x00001230


	//----- nvinfo : EIATTR_CRS_STACK_SIZE
	.align		4
.L_131:
        /*00b4*/ 	.byte	0x04, 0x1e
        /*00b6*/ 	.short	(.L_133 - .L_132)
.L_132:
        /*00b8*/ 	.word	0x00000000


	//----- nvinfo : EIATTR_CBANK_PARAM_SIZE
	.align		4
.L_133:
        /*00bc*/ 	.byte	0x03, 0x19
        /*00be*/ 	.short	0x0041


	//----- nvinfo : EIATTR_PARAM_CBANK
	.align		4
        /*00c0*/ 	.byte	0x04, 0x0a
        /*00c2*/ 	.short	(.L_135 - .L_134)
	.align		4
.L_134:
        /*00c4*/ 	.word	index@(.nv.constant0.solve_row_multiblock_double)
        /*00c8*/ 	.short	0x0380
        /*00ca*/ 	.short	0x0041


	//----- nvinfo : EIATTR_SW_WAR
	.align		4
.L_135:
        /*00cc*/ 	.byte	0x04, 0x36
        /*00ce*/ 	.short	(.L_137 - .L_136)
.L_136:
        /*00d0*/ 	.word	0x00000008
.L_137:


//--------------------- .nv.info.solve_row_multiblock_float --------------------------
	.section	.nv.info.solve_row_multiblock_float,"",@"SHT_CUDA_INFO"
	.sectionflags	@""
	.align	4


	//----- nvinfo : EIATTR_CUDA_API_VERSION
	.align		4
        /*0000*/ 	.byte	0x04, 0x37
        /*0002*/ 	.short	(.L_139 - .L_138)
.L_138:
        /*0004*/ 	.word	0x00000082


	//----- nvinfo : EIATTR_KPARAM_INFO
	.align		4
.L_139:
        /*0008*/ 	.byte	0x04, 0x17
        /*000a*/ 	.short	(.L_141 - .L_140)
.L_140:
        /*000c*/ 	.word	0x00000000
        /*0010*/ 	.short	0x0008
        /*0012*/ 	.short	0x0040
        /*0014*/ 	.byte	0x00, 0xf0, 0x05, 0x00


	//----- nvinfo : EIATTR_KPARAM_INFO
	.align		4
.L_141:
        /*0018*/ 	.byte	0x04, 0x17
        /*001a*/ 	.short	(.L_143 - .L_142)
.L_142:
        /*001c*/ 	.word	0x00000000
        /*0020*/ 	.short	0x0007
        /*0022*/ 	.short	0x0038
        /*0024*/ 	.byte	0x00, 0xf5, 0x21, 0x00


	//----- nvinfo : EIATTR_KPARAM_INFO
	.align		4
.L_143:
        /*0028*/ 	.byte	0x04, 0x17
        /*002a*/ 	.short	(.L_145 - .L_144)
.L_144:
        /*002c*/ 	.word	0x00000000
        /*0030*/ 	.short	0x0006
        /*0032*/ 	.short	0x0030
        /*0034*/ 	.byte	0x00, 0xf5, 0x21, 0x00


	//----- nvinfo : EIATTR_KPARAM_INFO
	.align		4
.L_145:
        /*0038*/ 	.byte	0x04, 0x17
        /*003a*/ 	.short	(.L_147 - .L_146)
.L_146:
        /*003c*/ 	.word	0x00000000
        /*0040*/ 	.short	0x0005
        /*0042*/ 	.short	0x0028
        /*0044*/ 	.byte	0x00, 0xf5, 0x21, 0x00


	//----- nvinfo : EIATTR_KPARAM_INFO
	.align		4
.L_147:
        /*0048*/ 	.byte	0x04, 0x17
        /*004a*/ 	.short	(.L_149 - .L_148)
.L_148:
        /*004c*/ 	.word	0x00000000
        /*0050*/ 	.short	0x0004
        /*0052*/ 	.short	0x0020
        /*0054*/ 	.byte	0x00, 0xf5, 0x21, 0x00


	//----- nvinfo : EIATTR_KPARAM_INFO
	.align		4
.L_149:
        /*0058*/ 	.byte	0x04, 0x17
        /*005a*/ 	.short	(.L_151 - .L_150)
.L_150:
        /*005c*/ 	.word	0x00000000
        /*0060*/ 	.short	0x0003
        /*0062*/ 	.short	0x0018
        /*0064*/ 	.byte	0x00, 0xf5, 0x21, 0x00


	//----- nvinfo : EIATTR_KPARAM_INFO
	.align		4
.L_151:
        /*0068*/ 	.byte	0x04, 0x17
        /*006a*/ 	.short	(.L_153 - .L_152)
.L_152:
        /*006c*/ 	.word	0x00000000
        /*0070*/ 	.short	0x0002
        /*0072*/ 	.short	0x0010
        /*0074*/ 	.byte	0x00, 0xf5, 0x21, 0x00


	//----- nvinfo : EIATTR_KPARAM_INFO
	.align		4
.L_153:
        /*0078*/ 	.byte	0x04, 0x17
        /*007a*/ 	.short	(.L_155 - .L_154)
.L_154:
        /*007c*/ 	.word	0x00000000
        /*0080*/ 	.short	0x0001
        /*0082*/ 	.short	0x0008
        /*0084*/ 	.byte	0x00, 0xf5, 0x21, 0x00


	//----- nvinfo : EIATTR_KPARAM_INFO
	.align		4
.L_155:
        /*0088*/ 	.byte	0x04, 0x17
        /*008a*/ 	.short	(.L_157 - .L_156)
.L_156:
        /*008c*/ 	.word	0x00000000
        /*0090*/ 	.short	0x0000
        /*0092*/ 	.short	0x0000
        /*0094*/ 	.byte	0x00, 0xf0, 0x11, 0x00


	//----- nvinfo : EIATTR_SPARSE_MMA_MASK
	.align		4
.L_157:
        /*0098*/ 	.byte	0x03, 0x50
        /*009a*/ 	.short	0x0000


	//----- nvinfo : EIATTR_MAXREG_COUNT
	.align		4
        /*009c*/ 	.byte	0x03, 0x1b
        /*009e*/ 	.short	0x00ff


	//----- nvinfo : EIATTR_MERCURY_ISA_VERSION
	.align		4
        /*00a0*/ 	.byte	0x03, 0x5f
        /*00a2*/ 	.short	0x0101


	//----- nvinfo : EIATTR_VRC_CTA_INIT_COUNT
	.align		4
        /*00a4*/ 	.byte	0x02, 0x4a
	.zero		1
	.zero		1


	//----- nvinfo : EIATTR_EXIT_INSTR_OFFSETS
	.align		4
        /*00a8*/ 	.byte	0x04, 0x1c
        /*00aa*/ 	.short	(.L_159 - .L_158)


	//   ....[0]....
.L_158:
        /*00ac*/ 	.word	0x000000f0


	//   ....[1]....
        /*00b0*/ 	.word	0x000011b0


	//----- nvinfo : EIATTR_CRS_STACK_SIZE
	.align		4
.L_159:
        /*00b4*/ 	.byte	0x04, 0x1e
        /*00b6*/ 	.short	(.L_161 - .L_160)
.L_160:
        /*00b8*/ 	.word	0x00000000


	//----- nvinfo : EIATTR_CBANK_PARAM_SIZE
	.align		4
.L_161:
        /*00bc*/ 	.byte	0x03, 0x19
        /*00be*/ 	.short	0x0041


	//----- nvinfo : EIATTR_PARAM_CBANK
	.align		4
        /*00c0*/ 	.byte	0x04, 0x0a
        /*00c2*/ 	.short	(.L_163 - .L_162)
	.align		4
.L_162:
        /*00c4*/ 	.word	index@(.nv.constant0.solve_row_multiblock_float)
        /*00c8*/ 	.short	0x0380
        /*00ca*/ 	.short	0x0041


	//----- nvinfo : EIATTR_SW_WAR
	.align		4
.L_163:
        /*00cc*/ 	.byte	0x04, 0x36
        /*00ce*/ 	.short	(.L_165 - .L_164)
.L_164:
        /*00d0*/ 	.word	0x00000008
.L_165:


//--------------------- .nv.info.find_roots_in_candidates --------------------------
	.section	.nv.info.find_roots_in_candidates,"",@"SHT_CUDA_INFO"
	.sectionflags	@""
	.align	4


	//----- nvinfo : EIATTR_CUDA_API_VERSION
	.align		4
        /*0000*/ 	.byte	0x04, 0x37
        /*0002*/ 	.short	(.L_167 - .L_166)
.L_166:
        /*0004*/ 	.word	0x00000082


	//----- nvinfo : EIATTR_KPARAM_INFO
	.align		4
.L_167:
        /*0008*/ 	.byte	0x04, 0x17
        /*000a*/ 	.short	(.L_169 - .L_168)
.L_168:
        /*000c*/ 	.word	0x00000000
        /*0010*/ 	.short	0x0007
        /*0012*/ 	.short	0x0030
        /*0014*/ 	.byte	0x00, 0xf5, 0x21, 0x00


	//----- nvinfo : EIATTR_KPARAM_INFO
	.align		4
.L_169:
        /*0018*/ 	.byte	0x04, 0x17
        /*001a*/ 	.short	(.L_171 - .L_170)
.L_170:
        /*001c*/ 	.word	0x00000000
        /*0020*/ 	.short	0x0006
        /*0022*/ 	.short	0x0028
        /*0024*/ 	.byte	0x00, 0xf5, 0x21, 0x00


	//----- nvinfo : EIATTR_KPARAM_INFO
	.align		4
.L_171:
        /*0028*/ 	.byte	0x04, 0x17
        /*002a*/ 	.short	(.L_173 - .L_172)
.L_172:
        /*002c*/ 	.word	0x00000000
        /*0030*/ 	.short	0x0005
        /*0032*/ 	.short	0x0020
        /*0034*/ 	.byte	0x00, 0xf5, 0x21, 0x00


	//----- nvinfo : EIATTR_KPARAM_INFO
	.align		4
.L_173:
        /*0038*/ 	.byte	0x04, 0x17
        /*003a*/ 	.short	(.L_175 - .L_174)
.L_174:
        /*003c*/ 	.word	0x00000000
        /*0040*/ 	.short	0x0004
        /*0042*/ 	.short	0x0018
        /*0044*/ 	.byte	0x00, 0xf5, 0x21, 0x00


	//----- nvinfo : EIATTR_KPARAM_INFO
	.align		4
.L_175:
        /*0048*/ 	.byte	0x04, 0x17
        /*004a*/ 	.short	(.L_177 - .L_176)
.L_176:
        /*004c*/ 	.word	0x00000000
        /*0050*/ 	.short	0x0003
        /*0052*/ 	.short	0x0010
        /*0054*/ 	.byte	0x00, 0xf5, 0x21, 0x00


	//----- nvinfo : EIATTR_KPARAM_INFO
	.align		4
.L_177:
        /*0058*/ 	.byte	0x04, 0x17
        /*005a*/ 	.short	(.L_179 - .L_178)
.L_178:
        /*005c*/ 	.word	0x00000000
        /*0060*/ 	.short	0x0002
        /*0062*/ 	.short	0x0008
        /*0064*/ 	.byte	0x00, 0xf5, 0x21, 0x00


	//----- nvinfo : EIATTR_KPARAM_INFO
	.align		4
.L_179:
        /*0068*/ 	.byte	0x04, 0x17
        /*006a*/ 	.short	(.L_181 - .L_180)
.L_180:
        /*006c*/ 	.word	0x00000000
        /*0070*/ 	.short	0x0001
        /*0072*/ 	.short	0x0004
        /*0074*/ 	.byte	0x00, 0xf0, 0x11, 0x00


	//----- nvinfo : EIATTR_KPARAM_INFO
	.align		4
.L_181:
        /*0078*/ 	.byte	0x04, 0x17
        /*007a*/ 	.short	(.L_183 - .L_182)
.L_182:
        /*007c*/ 	.word	0x00000000
        /*0080*/ 	.short	0x0000
        /*0082*/ 	.short	0x0000
        /*0084*/ 	.byte	0x00, 0xf0, 0x11, 0x00


	//----- nvinfo : EIATTR_SPARSE_MMA_MASK
	.align		4
.L_183:
        /*0088*/ 	.byte	0x03, 0x50
        /*008a*/ 	.short	0x0000


	//----- nvinfo : EIATTR_MAXREG_COUNT
	.align		4
        /*008c*/ 	.byte	0x03, 0x1b
        /*008e*/ 	.short	0x00ff


	//----- nvinfo : EIATTR_MERCURY_ISA_VERSION
	.align		4
        /*0090*/ 	.byte	0x03, 0x5f
        /*0092*/ 	.short	0x0101


	//----- nvinfo : EIATTR_INT_WARP_WIDE_INSTR_OFFSETS
	.align		4
        /*0094*/ 	.byte	0x04, 0x31
        /*0096*/ 	.short	(.L_185 - .L_184)


	//   ....[0]....
.L_184:
        /*0098*/ 	.word	0x00000320


	//----- nvinfo : EIATTR_VRC_CTA_INIT_COUNT
	.align		4
.L_185:
        /*009c*/ 	.byte	0x02, 0x4a
	.zero		1
	.zero		1


	//----- nvinfo : EIATTR_EXIT_INSTR_OFFSETS
	.align		4
        /*00a0*/ 	.byte	0x04, 0x1c
        /*00a2*/ 	.short	(.L_187 - .L_186)


	//   ....[0]....
.L_186:
        /*00a4*/ 	.word	0x00000070


	//   ....[1]....
        /*00a8*/ 	.word	0x00000120


	//   ....[2]....
        /*00ac*/ 	.word	0x00000400


	//----- nvinfo : EIATTR_CRS_STACK_SIZE
	.align		4
.L_187:
        /*00b0*/ 	.byte	0x04, 0x1e
        /*00b2*/ 	.short	(.L_189 - .L_188)
.L_188:
        /*00b4*/ 	.word	0x00000000


	//----- nvinfo : EIATTR_CBANK_PARAM_SIZE
	.align		4
.L_189:
        /*00b8*/ 	.byte	0x03, 0x19
        /*00ba*/ 	.short	0x0038


	//----- nvinfo : EIATTR_PARAM_CBANK
	.align		4
        /*00bc*/ 	.byte	0x04, 0x0a
        /*00be*/ 	.short	(.L_191 - .L_190)
	.align		4
.L_190:
        /*00c0*/ 	.word	index@(.nv.constant0.find_roots_in_candidates)
        /*00c4*/ 	.short	0x0380
        /*00c6*/ 	.short	0x0038


	//----- nvinfo : EIATTR_SW_WAR
	.align		4
.L_191:
        /*00c8*/ 	.byte	0x04, 0x36
        /*00ca*/ 	.short	(.L_193 - .L_192)
.L_192:
        /*00cc*/ 	.word	0x00000008
.L_193:


//--------------------- .nv.info.analyze          --------------------------
	.section	.nv.info.analyze,"",@"SHT_CUDA_INFO"
	.sectionflags	@""
	.align	4


	//----- nvinfo : EIATTR_CUDA_API_VERSION
	.align		4
        /*0000*/ 	.byte	0x04, 0x37
        /*0002*/ 	.short	(.L_195 - .L_194)
.L_194:
        /*0004*/ 	.word	0x00000082


	//----- nvinfo : EIATTR_KPARAM_INFO
	.align		4
.L_195:
        /*0008*/ 	.byte	0x04, 0x17
        /*000a*/ 	.short	(.L_197 - .L_196)
.L_196:
        /*000c*/ 	.word	0x00000000
        /*0010*/ 	.short	0x0006
        /*0012*/ 	.short	0x0028
        /*0014*/ 	.byte	0x00, 0xf5, 0x21, 0x00


	//----- nvinfo : EIATTR_KPARAM_INFO
	.align		4
.L_197:
        /*0018*/ 	.byte	0x04, 0x17
        /*001a*/ 	.short	(.L_199 - .L_198)
.L_198:
        /*001c*/ 	.word	0x00000000
        /*0020*/ 	.short	0x0005
        /*0022*/ 	.short	0x0020
        /*0024*/ 	.byte	0x00, 0xf5, 0x21, 0x00


	//----- nvinfo : EIATTR_KPARAM_INFO
	.align		4
.L_199:
        /*0028*/ 	.byte	0x04, 0x17
        /*002a*/ 	.short	(.L_201 - .L_200)
.L_200:
        /*002c*/ 	.word	0x00000000
        /*0030*/ 	.short	0x0004
        /*0032*/ 	.short	0x0018
        /*0034*/ 	.byte	0x00, 0xf5, 0x21, 0x00


	//----- nvinfo : EIATTR_KPARAM_INFO
	.align		4
.L_201:
        /*0038*/ 	.byte	0x04, 0x17
        /*003a*/ 	.short	(.L_203 - .L_202)
.L_202:
        /*003c*/ 	.word	0x00000000
        /*0040*/ 	.short	0x0003
        /*0042*/ 	.short	0x0010
        /*0044*/ 	.byte	0x00, 0xf5, 0x21, 0x00


	//----- nvinfo : EIATTR_KPARAM_INFO
	.align		4
.L_203:
        /*0048*/ 	.byte	0x04, 0x17
        /*004a*/ 	.short	(.L_205 - .L_204)
.L_204:
        /*004c*/ 	.word	0x00000000
        /*0050*/ 	.short	0x0002
        /*0052*/ 	.short	0x0008
        /*0054*/ 	.byte	0x00, 0xf5, 0x21, 0x00


	//----- nvinfo : EIATTR_KPARAM_INFO
	.align		4
.L_205:
        /*0058*/ 	.byte	0x04, 0x17
        /*005a*/ 	.short	(.L_207 - .L_206)
.L_206:
        /*005c*/ 	.word	0x00000000
        /*0060*/ 	.short	0x0001
        /*0062*/ 	.short	0x0004
        /*0064*/ 	.byte	0x00, 0xf0, 0x11, 0x00


	//----- nvinfo : EIATTR_KPARAM_INFO
	.align		4
.L_207:
        /*0068*/ 	.byte	0x04, 0x17
        /*006a*/ 	.short	(.L_209 - .L_208)
.L_208:
        /*006c*/ 	.word	0x00000000
        /*0070*/ 	.short	0x0000
        /*0072*/ 	.short	0x0000
        /*0074*/ 	.byte	0x00, 0xf0, 0x11, 0x00


	//----- nvinfo : EIATTR_SPARSE_MMA_MASK
	.align		4
.L_209:
        /*0078*/ 	.byte	0x03, 0x50
        /*007a*/ 	.short	0x0000


	//----- nvinfo : EIATTR_MAXREG_COUNT
	.align		4
        /*007c*/ 	.byte	0x03, 0x1b
        /*007e*/ 	.short	0x00ff


	//----- nvinfo : EIATTR_MERCURY_ISA_VERSION
	.align		4
        /*0080*/ 	.byte	0x03, 0x5f
        /*0082*/ 	.short	0x0101


	//----- nvinfo : EIATTR_VRC_CTA_INIT_COUNT
	.align		4
        /*0084*/ 	.byte	0x02, 0x4a
	.zero		1
	.zero		1


	//----- nvinfo : EIATTR_EXIT_INSTR_OFFSETS
	.align		4
        /*0088*/ 	.byte	0x04, 0x1c
        /*008a*/ 	.short	(.L_211 - .L_210)


	//   ....[0]....
.L_210:
        /*008c*/ 	.word	0x00000070


	//   ....[1]....
        /*0090*/ 	.word	0x000000f0


	//   ....[2]....
        /*0094*/ 	.word	0x00000150


	//   ....[3]....
        /*0098*/ 	.word	0x000002e0


	//   ....[4]....
        /*009c*/ 	.word	0x00000570


	//----- nvinfo : EIATTR_CRS_STACK_SIZE
	.align		4
.L_211:
        /*00a0*/ 	.byte	0x04, 0x1e
        /*00a2*/ 	.short	(.L_213 - .L_212)
.L_212:
        /*00a4*/ 	.word	0x00000000


	//----- nvinfo : EIATTR_CBANK_PARAM_SIZE
	.align		4
.L_213:
        /*00a8*/ 	.byte	0x03, 0x19
        /*00aa*/ 	.short	0x0030


	//----- nvinfo : EIATTR_PARAM_CBANK
	.align		4
        /*00ac*/ 	.byte	0x04, 0x0a
        /*00ae*/ 	.short	(.L_215 - .L_214)
	.align		4
.L_214:
        /*00b0*/ 	.word	index@(.nv.constant0.analyze)
        /*00b4*/ 	.short	0x0380
        /*00b6*/ 	.short	0x0030


	//----- nvinfo : EIATTR_SW_WAR
	.align		4
.L_215:
        /*00b8*/ 	.byte	0x04, 0x36
        /*00ba*/ 	.short	(.L_217 - .L_216)
.L_216:
        /*00bc*/ 	.word	0x00000008
.L_217:


//--------------------- .nv.info.find_roots       --------------------------
	.section	.nv.info.find_roots,"",@"SHT_CUDA_INFO"
	.sectionflags	@""
	.align	4


	//----- nvinfo : EIATTR_CUDA_API_VERSION
	.align		4
        /*0000*/ 	.byte	0x04, 0x37
        /*0002*/ 	.short	(.L_219 - .L_218)
.L_218:
        /*0004*/ 	.word	0x00000082


	//----- nvinfo : EIATTR_KPARAM_INFO
	.align		4
.L_219:
        /*0008*/ 	.byte	0x04, 0x17
        /*000a*/ 	.short	(.L_221 - .L_220)
.L_220:
        /*000c*/ 	.word	0x00000000
        /*0010*/ 	.short	0x0005
        /*0012*/ 	.short	0x0028
        /*0014*/ 	.byte	0x00, 0xf5, 0x21, 0x00


	//----- nvinfo : EIATTR_KPARAM_INFO
	.align		4
.L_221:
        /*0018*/ 	.byte	0x04, 0x17
        /*001a*/ 	.short	(.L_223 - .L_222)
.L_222:
        /*001c*/ 	.word	0x00000000
        /*0020*/ 	.short	0x0004
        /*0022*/ 	.short	0x0020
        /*0024*/ 	.byte	0x00, 0xf5, 0x21, 0x00


	//----- nvinfo : EIATTR_KPARAM_INFO
	.align		4
.L_223:
        /*0028*/ 	.byte	0x04, 0x17
        /*002a*/ 	.short	(.L_225 - .L_224)
.L_224:
        /*002c*/ 	.word	0x00000000
        /*0030*/ 	.short	0x0003
        /*0032*/ 	.short	0x0018
        /*0034*/ 	.byte	0x00, 0xf5, 0x21, 0x00


	//----- nvinfo : EIATTR_KPARAM_INFO
	.align		4
.L_225:
        /*0038*/ 	.byte	0x04, 0x17
        /*003a*/ 	.short	(.L_227 - .L_226)
.L_226:
        /*003c*/ 	.word	0x00000000
        /*0040*/ 	.short	0x0002
        /*0042*/ 	.short	0x0010
        /*0044*/ 	.byte	0x00, 0xf5, 0x21, 0x00


	//----- nvinfo : EIATTR_KPARAM_INFO
	.align		4
.L_227:
        /*0048*/ 	.byte	0x04, 0x17
        /*004a*/ 	.short	(.L_229 - .L_228)
.L_228:
        /*004c*/ 	.word	0x00000000
        /*0050*/ 	.short	0x0001
        /*0052*/ 	.short	0x0008
        /*0054*/ 	.byte	0x00, 0xf5, 0x21, 0x00


	//----- nvinfo : EIATTR_KPARAM_INFO
	.align		4
.L_229:
        /*0058*/ 	.byte	0x04, 0x17
        /*005a*/ 	.short	(.L_231 - .L_230)
.L_230:
        /*005c*/ 	.word	0x00000000
        /*0060*/ 	.short	0x0000
        /*0062*/ 	.short	0x0000
        /*0064*/ 	.byte	0x00, 0xf0, 0x11, 0x00


	//----- nvinfo : EIATTR_SPARSE_MMA_MASK
	.align		4
.L_231:
        /*0068*/ 	.byte	0x03, 0x50
        /*006a*/ 	.short	0x0000


	//----- nvinfo : EIATTR_MAXREG_COUNT
	.align		4
        /*006c*/ 	.byte	0x03, 0x1b
        /*006e*/ 	.short	0x00ff


	//----- nvinfo : EIATTR_MERCURY_ISA_VERSION
	.align		4
        /*0070*/ 	.byte	0x03, 0x5f
        /*0072*/ 	.short	0x0101


	//----- nvinfo : EIATTR_INT_WARP_WIDE_INSTR_OFFSETS
	.align		4
        /*0074*/ 	.byte	0x04, 0x31
        /*0076*/ 	.short	(.L_233 - .L_232)


	//   ....[0]....
.L_232:
        /*0078*/ 	.word	0x00000130


	//----- nvinfo : EIATTR_VRC_CTA_INIT_COUNT
	.align		4
.L_233:
        /*007c*/ 	.byte	0x02, 0x4a
	.zero		1
	.zero		1


	//----- nvinfo : EIATTR_EXIT_INSTR_OFFSETS
	.align		4
        /*0080*/ 	.byte	0x04, 0x1c
        /*0082*/ 	.short	(.L_235 - .L_234)


	//   ....[0]....
.L_234:
        /*0084*/ 	.word	0x00000070


	//   ....[1]....
        /*0088*/ 	.word	0x000001f0


	//   ....[2]....
        /*008c*/ 	.word	0x00000270


	//----- nvinfo : EIATTR_CRS_STACK_SIZE
	.align		4
.L_235:
        /*0090*/ 	.byte	0x04, 0x1e
        /*0092*/ 	.short	(.L_237 - .L_236)
.L_236:
        /*0094*/ 	.word	0x00000000


	//----- nvinfo : EIATTR_CBANK_PARAM_SIZE
	.align		4
.L_237:
        /*0098*/ 	.byte	0x03, 0x19
        /*009a*/ 	.short	0x0030


	//----- nvinfo : EIATTR_PARAM_CBANK
	.align		4
        /*009c*/ 	.byte	0x04, 0x0a
        /*009e*/ 	.short	(.L_239 - .L_238)
	.align		4
.L_238:
        /*00a0*/ 	.word	index@(.nv.constant0.find_roots)
        /*00a4*/ 	.short	0x0380
        /*00a6*/ 	.short	0x0030


	//----- nvinfo : EIATTR_SW_WAR
	.align		4
.L_239:
        /*00a8*/ 	.byte	0x04, 0x36
        /*00aa*/ 	.short	(.L_241 - .L_240)
.L_240:
        /*00ac*/ 	.word	0x00000008
.L_241:


//--------------------- .nv.callgraph             --------------------------
	.section	.nv.callgraph,"",@"SHT_CUDA_CALLGRAPH"
	.align	4
	.sectionentsize	8
	.align		4
        /*0000*/ 	.word	0x00000000
	.align		4
        /*0004*/ 	.word	0xffffffff
	.align		4
        /*0008*/ 	.word	0x00000000
	.align		4
        /*000c*/ 	.word	0xfffffffe
	.align		4
        /*0010*/ 	.word	0x00000000
	.align		4
        /*0014*/ 	.word	0xfffffffd
	.align		4
        /*0018*/ 	.word	0x00000000
	.align		4
        /*001c*/ 	.word	0xfffffffc


//--------------------- .text.solve_chain_double  --------------------------
	.section	.text.solve_chain_double,"ax",@progbits
	.align	128
        .global         solve_chain_double
        .type           solve_chain_double,@function
        .size           solve_chain_double,(.L_x_103 - solve_chain_double)
        .other          solve_chain_double,@"STO_CUDA_ENTRY STV_DEFAULT"
solve_chain_double:
.text.solve_chain_double:
[----:B------:R-:W-:Y:S08]  /*0000*/  LDC R1, c[0x0][0x37c] ;  /* 0x0000df00ff017b82 */ /* 0x000ff00000000800 */
[----:B------:R-:W0:Y:S02]  /*0010*/  LDC.64 R2, c[0x0][0x380] ;  /* 0x0000e000ff027b82 */ /* 0x000e240000000a00 */
[----:B0-----:R-:W-:-:S13]  /*0020*/  ISETP.GE.U32.AND P0, PT, R2, R3, PT ;  /* 0x000000030200720c */ /* 0x001fda0003f06070 */
[----:B------:R-:W-:Y:S05]  /*0030*/  @P0 EXIT ;  /* 0x000000000000094d */ /* 0x000fea0003800000 */
[----:B------:R-:W0:Y:S01]  /*0040*/  LDCU.U8 UR4, c[0x0][0x3c0] ;  /* 0x00007800ff0477ac */ /* 0x000e220008000000 */
[----:B------:R-:W1:Y:S01]  /*0050*/  S2R R0, SR_TID.X ;  /* 0x0000000000007919 */ /* 0x000e620000002100 */
[----:B------:R-:W2:Y:S01]  /*0060*/  LDCU UR5, c[0x0][0x380] ;  /* 0x00007000ff0577ac */ /* 0x000ea20008000800 */
[----:B------:R-:W3:Y:S01]  /*0070*/  LDCU.64 UR6, c[0x0][0x358] ;  /* 0x00006b00ff0677ac */ /* 0x000ee20008000a00 */
[----:B0-----:R-:W-:-:S04]  /*0080*/  UPRMT UR4, UR4, 0x8880, URZ ;  /* 0x0000888004047896 */ /* 0x001fc800080000ff */
[----:B------:R-:W-:Y:S01]  /*0090*/  UISETP.NE.AND UP0, UPT, UR4, URZ, UPT ;  /* 0x000000ff0400728c */ /* 0x000fe2000bf05270 */
[----:B--2---:R-:W-:Y:S01]  /*00a0*/  IMAD.U32 R2, RZ, RZ, UR5 ;  /* 0x00000005ff027e24 */ /* 0x004fe2000f8e00ff */
[----:B------:R-:W-:-:S04]  /*00b0*/  ISETP.NE.AND P1, PT, RZ, UR4, PT ;  /* 0x00000004ff007c0c */ /* 0x000fc8000bf25270 */
[----:B---3--:R-:W-:-:S13]  /*00c0*/  PLOP3.LUT P2, PT, PT, PT, UP0, 0x80, 0x8 ;  /* 0x000000000008781c */ /* 0x008fda0003f4f008 */
.L_x_13:
[----:B0-----:R-:W0:Y:S01]  /*00d0*/  LDC.64 R4, c[0x0][0x388] ;  /* 0x0000e200ff047b82 */ /* 0x001e220000000a00 */
[----:B------:R-:W2:Y:S01]  /*00e0*/  LDCU UR4, c[0x0][0x384] ;  /* 0x00007080ff0477ac */ /* 0x000ea20008000800 */
[----:B0-----:R-:W-:-:S05]  /*00f0*/  IMAD.WIDE.U32 R4, R2, 0x4, R4 ;  /* 0x0000000402047825 */ /* 0x001fca00078e0004 */
[----:B------:R-:W1:Y:S04]  /*0100*/  LDG.E R3, desc[UR6][R4.64] ;  /* 0x0000000604037981 */ /* 0x000e68000c1e1900 */
[----:B------:R-:W3:Y:S01]  /*0110*/  LDG.E R6, desc[UR6][R4.64+0x4] ;  /* 0x0000040604067981 */ /* 0x000ee2000c1e1900 */
[----:B------:R-:W-:Y:S01]  /*0120*/  VIADD R2, R2, 0x1 ;  /* 0x0000000102027836 */ /* 0x000fe20000000000 */
[----:B------:R-:W-:Y:S04]  /*0130*/  BSSY.RECONVERGENT B1, `(.L_x_0) ;  /* 0x0000112000017945 */ /* 0x000fe80003800200 */
[----:B--2---:R-:W-:Y:S01]  /*0140*/  ISETP.NE.AND P3, PT, R2, UR4, PT ;  /* 0x0000000402007c0c */ /* 0x004fe2000bf65270 */
[----:B-1----:R-:W-:-:S05]  /*0150*/  IMAD.IADD R3, R3, 0x1, R0 ;  /* 0x0000000103037824 */ /* 0x002fca00078e0200 */
[----:B---3--:R-:W-:-:S13]  /*0160*/  ISETP.GE.U32.AND P0, PT, R3, R6, PT ;  /* 0x000000060300720c */ /* 0x008fda0003f06070 */
[----:B------:R-:W-:Y:S05]  /*0170*/  @P0 BRA `(.L_x_1) ;  /* 0x0000001000340947 */ /* 0x000fea0003800000 */
[----:B------:R-:W0:Y:S08]  /*0180*/  LDC.64 R6, c[0x0][0x390] ;  /* 0x0000e400ff067b82 */ /* 0x000e300000000a00 */
[----:B------:R-:W1:Y:S01]  /*0190*/  LDC.64 R10, c[0x0][0x398] ;  /* 0x0000e600ff0a7b82 */ /* 0x000e620000000a00 */
[----:B0-----:R-:W-:-:S05]  /*01a0*/  IMAD.WIDE.U32 R6, R3, 0x4, R6 ;  /* 0x0000000403067825 */ /* 0x001fca00078e0006 */
[----:B------:R-:W2:Y:S02]  /*01b0*/  LDG.E R3, desc[UR6][R6.64] ;  /* 0x0000000606037981 */ /* 0x000ea4000c1e1900 */
[C---:B--2---:R-:W-:Y:S01]  /*01c0*/  IADD3 R5, PT, PT, R3.reuse, 0x1, RZ ;  /* 0x0000000103057810 */ /* 0x044fe20007ffe0ff */
[----:B-1----:R-:W-:-:S04]  /*01d0*/  IMAD.WIDE.U32 R8, R3, 0x4, R10 ;  /* 0x0000000403087825 */ /* 0x002fc800078e000a */
[----:B------:R-:W-:Y:S01]  /*01e0*/  IMAD.WIDE.U32 R10, R5, 0x4, R10 ;  /* 0x00000004050a7825 */ /* 0x000fe200078e000a */
[----:B------:R-:W2:Y:S04]  /*01f0*/  LDG.E R4, desc[UR6][R8.64] ;  /* 0x0000000608047981 */ /* 0x000ea8000c1e1900 */
[----:B------:R-:W3:Y:S01]  /*0200*/  LDG.E R5, desc[UR6][R10.64] ;  /* 0x000000060a057981 */ /* 0x000ee2000c1e1900 */
[----:B------:R-:W-:Y:S01]  /*0210*/  BSSY.RECONVERGENT B0, `(.L_x_2) ;  /* 0x00000e3000007945 */ /* 0x000fe20003800200 */
[----:B------:R-:W-:Y:S01]  /*0220*/  CS2R R22, SRZ ;  /* 0x0000000000167805 */ /* 0x000fe2000001ff00 */
[----:B--2---:R-:W-:Y:S02]  /*0230*/  VIADD R26, R4, 0x1 ;  /* 0x00000001041a7836 */ /* 0x004fe40000000000 */
[----:B------:R-:W-:-:S02]  /*0240*/  @P2 IMAD.MOV R26, RZ, RZ, R4 ;  /* 0x000000ffff1a2224 */ /* 0x000fc400078e0204 */
[C---:B---3--:R-:W-:Y:S01]  /*0250*/  VIADD R13, R5.reuse, 0xffffffff ;  /* 0xffffffff050d7836 */ /* 0x048fe20000000000 */
[----:B------:R-:W-:-:S04]  /*0260*/  @!P1 IADD3 R13, PT, PT, R5, RZ, RZ ;  /* 0x000000ff050d9210 */ /* 0x000fc80007ffe0ff */
[----:B------:R-:W-:-:S13]  /*0270*/  ISETP.GT.U32.AND P0, PT, R13, R26, PT ;  /* 0x0000001a0d00720c */ /* 0x000fda0003f04070 */
[----:B------:R-:W-:Y:S05]  /*0280*/  @!P0 BRA `(.L_x_3) ;  /* 0x0000000c006c8947 */ /* 0x000fea0003800000 */
[----:B------:R-:W-:Y:S01]  /*0290*/  IADD3 R6, PT, PT, R5, -0x2, -R4 ;  /* 0xfffffffe05067810 */ /* 0x000fe20007ffe804 */
[----:B------:R-:W-:Y:S01]  /*02a0*/  BSSY.RECONVERGENT B2, `(.L_x_4) ;  /* 0x000006b000027945 */ /* 0x000fe20003800200 */
[----:B------:R-:W-:Y:S01]  /*02b0*/  CS2R R22, SRZ ;  /* 0x0000000000167805 */ /* 0x000fe2000001ff00 */
[----:B------:R-:W-:Y:S01]  /*02c0*/  IMAD.IADD R24, R13, 0x1, -R26 ;  /* 0x000000010d187824 */ /* 0x000fe200078e0a1a */
[----:B------:R-:W-:-:S13]  /*02d0*/  ISETP.GE.U32.AND P0, PT, R6, 0xf, PT ;  /* 0x0000000f0600780c */ /* 0x000fda0003f06070 */
[----:B------:R-:W-:Y:S05]  /*02e0*/  @!P0 BRA `(.L_x_5) ;  /* 0x0000000400988947 */ /* 0x000fea0003800000 */
[----:B------:R-:W0:Y:S01]  /*02f0*/  LDC.64 R6, c[0x0][0x3a8] ;  /* 0x0000ea00ff067b82 */ /* 0x000e220000000a00 */
[----:B------:R-:W-:Y:S02]  /*0300*/  LOP3.LUT R25, R24, 0xfffffff0, RZ, 0xc0, !PT ;  /* 0xfffffff018197812 */ /* 0x000fe400078ec0ff */
[----:B------:R-:W-:Y:S02]  /*0310*/  CS2R R22, SRZ ;  /* 0x0000000000167805 */ /* 0x000fe4000001ff00 */
[----:B------:R-:W-:-:S03]  /*0320*/  IADD3 R25, PT, PT, -R25, RZ, RZ ;  /* 0x000000ff19197210 */ /* 0x000fc60007ffe1ff */
[----:B------:R-:W1:Y:S01]  /*0330*/  LDC.64 R8, c[0x0][0x3a0] ;  /* 0x0000e800ff087b82 */ /* 0x000e620000000a00 */
[----:B0-----:R-:W-:-:S03]  /*0340*/  IMAD.WIDE.U32 R6, R26, 0x8, R6 ;  /* 0x000000081a067825 */ /* 0x001fc600078e0006 */
[----:B------:R-:W-:Y:S01]  /*0350*/  IADD3 R10, P0, PT, R6, 0x40, RZ ;  /* 0x00000040060a7810 */ /* 0x000fe20007f1e0ff */
[----:B-1----:R-:W-:-:S04]  /*0360*/  IMAD.WIDE.U32 R8, R26, 0x4, R8 ;  /* 0x000000041a087825 */ /* 0x002fc800078e0008 */
[----:B------:R-:W-:Y:S01]  /*0370*/  IMAD.X R11, RZ, RZ, R7, P0 ;  /* 0x000000ffff0b7224 */ /* 0x000fe200000e0607 */
[----:B------:R-:W-:-:S05]  /*0380*/  IADD3 R6, P2, PT, R8, 0x20, RZ ;  /* 0x0000002008067810 */ /* 0x000fca0007f5e0ff */
[----:B------:R-:W-:-:S08]  /*0390*/  IMAD.X R7, RZ, RZ, R9, P2 ;  /* 0x000000ffff077224 */ /* 0x000fd000010e0609 */
.L_x_6:
[----:B------:R-:W2:Y:S01]  /*03a0*/  LDG.E R29, desc[UR6][R6.64+-0x20] ;  /* 0xffffe006061d7981 */ /* 0x000ea2000c1e1900 */
[----:B------:R-:W2:Y:S03]  /*03b0*/  LDC.64 R20, c[0x0][0x3b8] ;  /* 0x0000ee00ff147b82 */ /* 0x000ea60000000a00 */
[----:B------:R-:W3:Y:S01]  /*03c0*/  LDG.E R17, desc[UR6][R6.64+-0x1c] ;  /* 0xffffe40606117981 */ /* 0x000ee2000c1e1900 */
[----:B------:R-:W-:Y:S02]  /*03d0*/  IMAD.MOV.U32 R8, RZ, RZ, R10 ;  /* 0x000000ffff087224 */ /* 0x000fe400078e000a */
[----:B------:R-:W-:Y:S01]  /*03e0*/  IMAD.MOV.U32 R9, RZ, RZ, R11 ;  /* 0x000000ffff097224 */ /* 0x000fe200078e000b */
[----:B------:R-:W4:Y:S04]  /*03f0*/  LDG.E R19, desc[UR6][R6.64+-0x18] ;  /* 0xffffe80606137981 */ /* 0x000f28000c1e1900 */
[----:B------:R-:W5:Y:S04]  /*0400*/  LDG.E.64 R10, desc[UR6][R8.64+-0x40] ;  /* 0xffffc006080a7981 */ /* 0x000f68000c1e1b00 */
[----:B------:R-:W5:Y:S04]  /*0410*/  LDG.E R27, desc[UR6][R6.64+-0x14] ;  /* 0xffffec06061b7981 */ /* 0x000f68000c1e1900 */
[----:B------:R-:W5:Y:S01]  /*0420*/  LDG.E.64 R12, desc[UR6][R8.64+-0x38] ;  /* 0xffffc806080c7981 */ /* 0x000f62000c1e1b00 */
[----:B--2---:R-:W-:-:S05]  /*0430*/  IMAD.WIDE.U32 R28, R29, 0x8, R20 ;  /* 0x000000081d1c7825 */ /* 0x004fca00078e0014 */
[----:B------:R5:W2:Y:S01]  /*0440*/  LDG.E.64 R14, desc[UR6][R28.64] ;  /* 0x000000061c0e7981 */ /* 0x000aa2000c1e1b00 */
[----:B---3--:R-:W-:-:S06]  /*0450*/  IMAD.WIDE.U32 R16, R17, 0x8, R20 ;  /* 0x0000000811107825 */ /* 0x008fcc00078e0014 */
[----:B------:R-:W3:Y:S01]  /*0460*/  LDG.E.64 R16, desc[UR6][R16.64] ;  /* 0x0000000610107981 */ /* 0x000ee2000c1e1b00 */
[----:B----4-:R-:W-:-:S06]  /*0470*/  IMAD.WIDE.U32 R18, R19, 0x8, R20 ;  /* 0x0000000813127825 */ /* 0x010fcc00078e0014 */
[----:B------:R-:W4:Y:S01]  /*0480*/  LDG.E.64 R18, desc[UR6][R18.64] ;  /* 0x0000000612127981 */ /* 0x000f22000c1e1b00 */
[----:B-----5:R-:W-:-:S03]  /*0490*/  IMAD.WIDE.U32 R28, R27, 0x8, R20 ;  /* 0x000000081b1c7825 */ /* 0x020fc600078e0014 */
[----:B------:R-:W5:Y:S01]  /*04a0*/  LDG.E R27, desc[UR6][R6.64+-0xc] ;  /* 0xfffff406061b7981 */ /* 0x000f62000c1e1900 */
[----:B--2---:R-:W-:-:S03]  /*04b0*/  DFMA R14, R10, R14, R22 ;  /* 0x0000000e0a0e722b */ /* 0x004fc60000000016 */
[----:B------:R-:W4:Y:S04]  /*04c0*/  LDG.E.64 R10, desc[UR6][R8.64+-0x30] ;  /* 0xffffd006080a7981 */ /* 0x000f28000c1e1b00 */
[----:B------:R-:W2:Y:S01]  /*04d0*/  LDG.E R23, desc[UR6][R6.64+-0x10] ;  /* 0xfffff00606177981 */ /* 0x000ea2000c1e1900 */
[----:B---3--:R-:W-:-:S03]  /*04e0*/  DFMA R16, R12, R16, R14 ;  /* 0x000000100c10722b */ /* 0x008fc6000000000e */
[----:B------:R-:W3:Y:S04]  /*04f0*/  LDG.E.64 R14, desc[UR6][R28.64] ;  /* 0x000000061c0e7981 */ /* 0x000ee8000c1e1b00 */
[----:B------:R-:W3:Y:S01]  /*0500*/  LDG.E.64 R12, desc[UR6][R8.64+-0x28] ;  /* 0xffffd806080c7981 */ /* 0x000ee2000c1e1b00 */
[----:B----4-:R-:W-:-:S03]  /*0510*/  DFMA R18, R10, R18, R16 ;  /* 0x000000120a12722b */ /* 0x010fc60000000010 */
[----:B------:R-:W4:Y:S01]  /*0520*/  LDG.E.64 R10, desc[UR6][R8.64+-0x20] ;  /* 0xffffe006080a7981 */ /* 0x000f22000c1e1b00 */
[----:B--2---:R-:W-:-:S03]  /*0530*/  IMAD.WIDE.U32 R16, R23, 0x8, R20 ;  /* 0x0000000817107825 */ /* 0x004fc600078e0014 */
[----:B------:R-:W2:Y:S04]  /*0540*/  LDG.E R23, desc[UR6][R6.64+-0x8] ;  /* 0xfffff80606177981 */ /* 0x000ea8000c1e1900 */
[----:B------:R-:W4:Y:S01]  /*0550*/  LDG.E.64 R16, desc[UR6][R16.64] ;  /* 0x0000000610107981 */ /* 0x000f22000c1e1b00 */
[----:B---3--:R-:W-:Y:S01]  /*0560*/  DFMA R14, R12, R14, R18 ;  /* 0x0000000e0c0e722b */ /* 0x008fe20000000012 */
[--C-:B-----5:R-:W-:Y:S02]  /*0570*/  IMAD.WIDE.U32 R18, R27, 0x8, R20.reuse ;  /* 0x000000081b127825 */ /* 0x120fe400078e0014 */
[----:B------:R-:W3:Y:S04]  /*0580*/  LDG.E.64 R12, desc[UR6][R8.64+-0x18] ;  /* 0xffffe806080c7981 */ /* 0x000ee8000c1e1b00 */
[----:B------:R-:W5:Y:S04]  /*0590*/  LDG.E R27, desc[UR6][R6.64+-0x4] ;  /* 0xfffffc06061b7981 */ /* 0x000f68000c1e1900 */
[----:B------:R-:W3:Y:S01]  /*05a0*/  LDG.E.64 R18, desc[UR6][R18.64] ;  /* 0x0000000612127981 */ /* 0x000ee2000c1e1b00 */
[----:B--2---:R-:W-:-:S03]  /*05b0*/  IMAD.WIDE.U32 R28, R23, 0x8, R20 ;  /* 0x00000008171c7825 */ /* 0x004fc600078e0014 */
[----:B------:R-:W2:Y:S01]  /*05c0*/  LDG.E R23, desc[UR6][R6.64] ;  /* 0x0000000606177981 */ /* 0x000ea2000c1e1900 */
[----:B----4-:R-:W-:-:S03]  /*05d0*/  DFMA R16, R10, R16, R14 ;  /* 0x000000100a10722b */ /* 0x010fc6000000000e */
[----:B------:R-:W4:Y:S04]  /*05e0*/  LDG.E.64 R14, desc[UR6][R28.64] ;  /* 0x000000061c0e7981 */ /* 0x000f28000c1e1b00 */
[----:B------:R-:W4:Y:S01]  /*05f0*/  LDG.E.64 R10, desc[UR6][R8.64+-0x10] ;  /* 0xfffff006080a7981 */ /* 0x000f22000c1e1b00 */
[----:B---3--:R-:W-:Y:S01]  /*0600*/  DFMA R18, R12, R18, R16 ;  /* 0x000000120c12722b */ /* 0x008fe20000000010 */
[--C-:B-----5:R-:W-:Y:S02]  /*0610*/  IMAD.WIDE.U32 R16, R27, 0x8, R20.reuse ;  /* 0x000000081b107825 */ /* 0x120fe400078e0014 */
[----:B------:R-:W3:Y:S04]  /*0620*/  LDG.E.64 R12, desc[UR6][R8.64+-0x8] ;  /* 0xfffff806080c7981 */ /* 0x000ee8000c1e1b00 */
[----:B------:R-:W5:Y:S04]  /*0630*/  LDG.E R27, desc[UR6][R6.64+0x4] ;  /* 0x00000406061b7981 */ /* 0x000f68000c1e1900 */
[----:B------:R-:W3:Y:S01]  /*0640*/  LDG.E.64 R16, desc[UR6][R16.64] ;  /* 0x0000000610107981 */ /* 0x000ee2000c1e1b00 */
[----:B----4-:R-:W-:Y:S01]  /*0650*/  DFMA R14, R10, R14, R18 ;  /* 0x0000000e0a0e722b */ /* 0x010fe20000000012 */
[----:B--2---:R-:W-:-:S02]  /*0660*/  IMAD.WIDE.U32 R18, R23, 0x8, R20 ;  /* 0x0000000817127825 */ /* 0x004fc400078e0014 */
[----:B------:R-:W2:Y:S04]  /*0670*/  LDG.E.64 R10, desc[UR6][R8.64] ;  /* 0x00000006080a7981 */ /* 0x000ea8000c1e1b00 */
[----:B------:R-:W4:Y:S04]  /*0680*/  LDG.E R23, desc[UR6][R6.64+0x8] ;  /* 0x0000080606177981 */ /* 0x000f28000c1e1900 */
[----:B------:R-:W2:Y:S01]  /*0690*/  LDG.E.64 R18, desc[UR6][R18.64] ;  /* 0x0000000612127981 */ /* 0x000ea2000c1e1b00 */
[----:B-----5:R-:W-:-:S03]  /*06a0*/  IMAD.WIDE.U32 R28, R27, 0x8, R20 ;  /* 0x000000081b1c7825 */ /* 0x020fc600078e0014 */
[----:B------:R-:W5:Y:S01]  /*06b0*/  LDG.E R27, desc[UR6][R6.64+0xc] ;  /* 0x00000c06061b7981 */ /* 0x000f62000c1e1900 */
[----:B---3--:R-:W-:-:S03]  /*06c0*/  DFMA R16, R12, R16, R14 ;  /* 0x000000100c10722b */ /* 0x008fc6000000000e */
[----:B------:R-:W3:Y:S04]  /*06d0*/  LDG.E.64 R12, desc[UR6][R28.64] ;  /* 0x000000061c0c7981 */ /* 0x000ee8000c1e1b00 */
[----:B------:R-:W3:Y:S01]  /*06e0*/  LDG.E.64 R14, desc[UR6][R8.64+0x8] ;  /* 0x00000806080e7981 */ /* 0x000ee2000c1e1b00 */
[--C-:B----4-:R-:W-:Y:S01]  /*06f0*/  IMAD.WIDE.U32 R22, R23, 0x8, R20.reuse ;  /* 0x0000000817167825 */ /* 0x110fe200078e0014 */
[----:B--2---:R-:W-:Y:S02]  /*0700*/  DFMA R18, R10, R18, R16 ;  /* 0x000000120a12722b */ /* 0x004fe40000000010 */
[----:B------:R-:W2:Y:S04]  /*0710*/  LDG.E R17, desc[UR6][R6.64+0x10] ;  /* 0x0000100606117981 */ /* 0x000ea8000c1e1900 */
[----:B------:R-:W4:Y:S04]  /*0720*/  LDG.E.64 R22, desc[UR6][R22.64] ;  /* 0x0000000616167981 */ /* 0x000f28000c1e1b00 */
[----:B------:R-:W4:Y:S01]  /*0730*/  LDG.E.64 R10, desc[UR6][R8.64+0x10] ;  /* 0x00001006080a7981 */ /* 0x000f22000c1e1b00 */
[----:B---3--:R-:W-:Y:S01]  /*0740*/  DFMA R12, R14, R12, R18 ;  /* 0x0000000c0e0c722b */ /* 0x008fe20000000012 */
[----:B-----5:R-:W-:-:S02]  /*0750*/  IMAD.WIDE.U32 R18, R27, 0x8, R20 ;  /* 0x000000081b127825 */ /* 0x020fc400078e0014 */
        /* <DEDUP_REMOVED lines=8> */
[----:B---3--:R-:W-:-:S03]  /*07e0*/  DFMA R18, R14, R18, R22 ;  /* 0x000000120e12722b */ /* 0x008fc60000000016 */
[----:B------:R-:W3:Y:S01]  /*07f0*/  LDG.E R23, desc[UR6][R6.64+0x1c] ;  /* 0x00001c0606177981 */ /* 0x000ee2000c1e1900 */
[----:B-----5:R-:W-:-:S06]  /*0800*/  IMAD.WIDE.U32 R14, R27, 0x8, R20 ;  /* 0x000000081b0e7825 */ /* 0x020fcc00078e0014 */
[----:B------:R-:W5:Y:S01]  /*0810*/  LDG.E.64 R14, desc[UR6][R14.64] ;  /* 0x000000060e0e7981 */ /* 0x000f62000c1e1b00 */
[----:B--2---:R-:W-:-:S06]  /*0820*/  IMAD.WIDE.U32 R16, R17, 0x8, R20 ;  /* 0x0000000811107825 */ /* 0x004fcc00078e0014 */
[----:B------:R-:W2:Y:S01]  /*0830*/  LDG.E.64 R16, desc[UR6][R16.64] ;  /* 0x0000000610107981 */ /* 0x000ea2000c1e1b00 */
[----:B----4-:R-:W-:-:S03]  /*0840*/  DFMA R10, R12, R10, R18 ;  /* 0x0000000a0c0a722b */ /* 0x010fc60000000012 */
[----:B------:R-:W5:Y:S04]  /*0850*/  LDG.E.64 R12, desc[UR6][R8.64+0x28] ;  /* 0x00002806080c7981 */ /* 0x000f68000c1e1b00 */
[----:B------:R-:W2:Y:S01]  /*0860*/  LDG.E.64 R18, desc[UR6][R8.64+0x30] ;  /* 0x0000300608127981 */ /* 0x000ea2000c1e1b00 */
[----:B---3--:R-:W-:-:S03]  /*0870*/  IMAD.WIDE.U32 R20, R23, 0x8, R20 ;  /* 0x0000000817147825 */ /* 0x008fc600078e0014 */
[----:B------:R-:W3:Y:S04]  /*0880*/  LDG.E.64 R22, desc[UR6][R8.64+0x38] ;  /* 0x0000380608167981 */ /* 0x000ee8000c1e1b00 */
[----:B------:R-:W3:Y:S01]  /*0890*/  LDG.E.64 R20, desc[UR6][R20.64] ;  /* 0x0000000614147981 */ /* 0x000ee2000c1e1b00 */
[----:B------:R-:W-:-:S05]  /*08a0*/  VIADD R25, R25, 0x10 ;  /* 0x0000001019197836 */ /* 0x000fca0000000000 */
[----:B------:R-:W-:Y:S02]  /*08b0*/  ISETP.NE.AND P0, PT, R25, RZ, PT ;  /* 0x000000ff1900720c */ /* 0x000fe40003f05270 */
[----:B------:R-:W-:Y:S01]  /*08c0*/  IADD3 R6, P4, PT, R6, 0x40, RZ ;  /* 0x0000004006067810 */ /* 0x000fe20007f9e0ff */
[----:B------:R-:W-:-:S04]  /*08d0*/  VIADD R26, R26, 0x10 ;  /* 0x000000101a1a7836 */ /* 0x000fc80000000000 */
[----:B------:R-:W-:Y:S01]  /*08e0*/  IMAD.X R7, RZ, RZ, R7, P4 ;  /* 0x000000ffff077224 */ /* 0x000fe200020e0607 */
[----:B-----5:R-:W-:-:S08]  /*08f0*/  DFMA R10, R12, R14, R10 ;  /* 0x0000000e0c0a722b */ /* 0x020fd0000000000a */
[----:B--2---:R-:W-:Y:S01]  /*0900*/  DFMA R18, R18, R16, R10 ;  /* 0x000000101212722b */ /* 0x004fe2000000000a */
[----:B------:R-:W-:-:S04]  /*0910*/  IADD3 R10, P2, PT, R8, 0x80, RZ ;  /* 0x00000080080a7810 */ /* 0x000fc80007f5e0ff */
[----:B------:R-:W-:-:S03]  /*0920*/  IADD3.X R11, PT, PT, RZ, R9, RZ, P2, !PT ;  /* 0x00000009ff0b7210 */ /* 0x000fc600017fe4ff */
[----:B---3--:R-:W-:Y:S01]  /*0930*/  DFMA R22, R22, R20, R18 ;  /* 0x000000141616722b */ /* 0x008fe20000000012 */
[----:B------:R-:W-:Y:S10]  /*0940*/  @P0 BRA `(.L_x_6) ;  /* 0xfffffff800940947 */ /* 0x000ff4000383ffff */
.L_x_5:
[----:B------:R-:W-:Y:S05]  /*0950*/  BSYNC.RECONVERGENT B2 ;  /* 0x0000000000027941 */ /* 0x000fea0003800200 */
.L_x_4:
[----:B------:R-:W-:-:S13]  /*0960*/  LOP3.LUT P0, R6, R24, 0xf, RZ, 0xc0, !PT ;  /* 0x0000000f18067812 */ /* 0x000fda000780c0ff */
[----:B------:R-:W-:Y:S05]  /*0970*/  @!P0 BRA `(.L_x_3) ;  /* 0x0000000400b08947 */ /* 0x000fea0003800000 */
[----:B------:R-:W-:Y:S01]  /*0980*/  ISETP.GE.U32.AND P0, PT, R6, 0x8, PT ;  /* 0x000000080600780c */ /* 0x000fe20003f06070 */
[----:B------:R-:W-:-:S12]  /*0990*/  BSSY.RECONVERGENT B2, `(.L_x_7) ;  /* 0x0000030000027945 */ /* 0x000fd80003800200 */
[----:B------:R-:W-:Y:S05]  /*09a0*/  @!P0 BRA `(.L_x_8) ;  /* 0x0000000000b88947 */ /* 0x000fea0003800000 */
[----:B------:R-:W0:Y:S08]  /*09b0*/  LDC.64 R10, c[0x0][0x3a0] ;  /* 0x0000e800ff0a7b82 */ /* 0x000e300000000a00 */
[----:B------:R-:W1:Y:S08]  /*09c0*/  LDC.64 R6, c[0x0][0x3a8] ;  /* 0x0000ea00ff067b82 */ /* 0x000e700000000a00 */
[----:B------:R-:W2:Y:S01]  /*09d0*/  LDC.64 R8, c[0x0][0x3b8] ;  /* 0x0000ee00ff087b82 */ /* 0x000ea20000000a00 */
[----:B0-----:R-:W-:-:S05]  /*09e0*/  IMAD.WIDE.U32 R10, R26, 0x4, R10 ;  /* 0x000000041a0a7825 */ /* 0x001fca00078e000a */
[----:B------:R-:W2:Y:S04]  /*09f0*/  LDG.E R29, desc[UR6][R10.64] ;  /* 0x000000060a1d7981 */ /* 0x000ea8000c1e1900 */
[----:B------:R-:W3:Y:S01]  /*0a00*/  LDG.E R17, desc[UR6][R10.64+0x4] ;  /* 0x000004060a117981 */ /* 0x000ee2000c1e1900 */
[----:B-1----:R-:W-:-:S03]  /*0a10*/  IMAD.WIDE.U32 R6, R26, 0x8, R6 ;  /* 0x000000081a067825 */ /* 0x002fc600078e0006 */
[----:B------:R-:W4:Y:S04]  /*0a20*/  LDG.E R21, desc[UR6][R10.64+0x8] ;  /* 0x000008060a157981 */ /* 0x000f28000c1e1900 */
[----:B------:R-:W5:Y:S04]  /*0a30*/  LDG.E.64 R18, desc[UR6][R6.64] ;  /* 0x0000000606127981 */ /* 0x000f68000c1e1b00 */
[----:B------:R-:W5:Y:S04]  /*0a40*/  LDG.E.64 R14, desc[UR6][R6.64+0x8] ;  /* 0x00000806060e7981 */ /* 0x000f68000c1e1b00 */
[----:B------:R-:W5:Y:S01]  /*0a50*/  LDG.E R25, desc[UR6][R10.64+0xc] ;  /* 0x00000c060a197981 */ /* 0x000f62000c1e1900 */
[----:B--2---:R-:W-:-:S05]  /*0a60*/  IMAD.WIDE.U32 R28, R29, 0x8, R8 ;  /* 0x000000081d1c7825 */ /* 0x004fca00078e0008 */
[----:B------:R-:W5:Y:S01]  /*0a70*/  LDG.E.64 R12, desc[UR6][R28.64] ;  /* 0x000000061c0c7981 */ /* 0x000f62000c1e1b00 */
[----:B---3--:R-:W-:-:S04]  /*0a80*/  IMAD.WIDE.U32 R16, R17, 0x8, R8 ;  /* 0x0000000811107825 */ /* 0x008fc800078e0008 */
[----:B----4-:R-:W-:Y:S02]  /*0a90*/  IMAD.WIDE.U32 R20, R21, 0x8, R8 ;  /* 0x0000000815147825 */ /* 0x010fe400078e0008 */
[----:B------:R-:W2:Y:S04]  /*0aa0*/  LDG.E.64 R16, desc[UR6][R16.64] ;  /* 0x0000000610107981 */ /* 0x000ea8000c1e1b00 */
[----:B------:R-:W3:Y:S04]  /*0ab0*/  LDG.E.64 R20, desc[UR6][R20.64] ;  /* 0x0000000614147981 */ /* 0x000ee8000c1e1b00 */
[----:B------:R-:W4:Y:S01]  /*0ac0*/  LDG.E R29, desc[UR6][R10.64+0x14] ;  /* 0x000014060a1d7981 */ /* 0x000f22000c1e1900 */
[----:B-----5:R-:W-:-:S03]  /*0ad0*/  DFMA R22, R18, R12, R22 ;  /* 0x0000000c1216722b */ /* 0x020fc60000000016 */
[----:B------:R-:W3:Y:S04]  /*0ae0*/  LDG.E.64 R12, desc[UR6][R6.64+0x10] ;  /* 0x00001006060c7981 */ /* 0x000ee8000c1e1b00 */
[----:B------:R-:W5:Y:S01]  /*0af0*/  LDG.E R19, desc[UR6][R10.64+0x10] ;  /* 0x000010060a137981 */ /* 0x000f62000c1e1900 */
[----:B--2---:R-:W-:Y:S01]  /*0b00*/  DFMA R16, R14, R16, R22 ;  /* 0x000000100e10722b */ /* 0x004fe20000000016 */
[----:B------:R-:W-:Y:S02]  /*0b10*/  IMAD.WIDE.U32 R14, R25, 0x8, R8 ;  /* 0x00000008190e7825 */ /* 0x000fe400078e0008 */
[----:B------:R-:W2:Y:S04]  /*0b20*/  LDG.E R23, desc[UR6][R10.64+0x18] ;  /* 0x000018060a177981 */ /* 0x000ea8000c1e1900 */
[----:B------:R-:W2:Y:S04]  /*0b30*/  LDG.E R25, desc[UR6][R10.64+0x1c] ;  /* 0x00001c060a197981 */ /* 0x000ea8000c1e1900 */
[----:B------:R-:W2:Y:S01]  /*0b40*/  LDG.E.64 R14, desc[UR6][R14.64] ;  /* 0x000000060e0e7981 */ /* 0x000ea2000c1e1b00 */
[----:B---3--:R-:W-:-:S03]  /*0b50*/  DFMA R20, R12, R20, R16 ;  /* 0x000000140c14722b */ /* 0x008fc60000000010 */
[----:B------:R-:W2:Y:S01]  /*0b60*/  LDG.E.64 R12, desc[UR6][R6.64+0x18] ;  /* 0x00001806060c7981 */ /* 0x000ea2000c1e1b00 */
[----:B-----5:R-:W-:-:S03]  /*0b70*/  IMAD.WIDE.U32 R16, R19, 0x8, R8 ;  /* 0x0000000813107825 */ /* 0x020fc600078e0008 */
[----:B------:R-:W3:Y:S04]  /*0b80*/  LDG.E.64 R18, desc[UR6][R6.64+0x20] ;  /* 0x0000200606127981 */ /* 0x000ee8000c1e1b00 */
[----:B------:R-:W3:Y:S01]  /*0b90*/  LDG.E.64 R16, desc[UR6][R16.64] ;  /* 0x0000000610107981 */ /* 0x000ee2000c1e1b00 */
[----:B----4-:R-:W-:-:S06]  /*0ba0*/  IMAD.WIDE.U32 R28, R29, 0x8, R8 ;  /* 0x000000081d1c7825 */ /* 0x010fcc00078e0008 */
[----:B------:R-:W4:Y:S01]  /*0bb0*/  LDG.E.64 R28, desc[UR6][R28.64] ;  /* 0x000000061c1c7981 */ /* 0x000f22000c1e1b00 */
[----:B--2---:R-:W-:-:S03]  /*0bc0*/  DFMA R14, R12, R14, R20 ;  /* 0x0000000e0c0e722b */ /* 0x004fc60000000014 */
[----:B------:R-:W4:Y:S01]  /*0bd0*/  LDG.E.64 R12, desc[UR6][R6.64+0x28] ;  /* 0x00002806060c7981 */ /* 0x000f22000c1e1b00 */
[----:B------:R-:W-:-:S03]  /*0be0*/  IMAD.WIDE.U32 R20, R23, 0x8, R8 ;  /* 0x0000000817147825 */ /* 0x000fc600078e0008 */
[----:B------:R-:W2:Y:S01]  /*0bf0*/  LDG.E.64 R22, desc[UR6][R6.64+0x38] ;  /* 0x0000380606167981 */ /* 0x000ea2000c1e1b00 */
[----:B---3--:R-:W-:-:S03]  /*0c00*/  DFMA R18, R18, R16, R14 ;  /* 0x000000101212722b */ /* 0x008fc6000000000e */
[----:B------:R-:W3:Y:S01]  /*0c10*/  LDG.E.64 R14, desc[UR6][R6.64+0x30] ;  /* 0x00003006060e7981 */ /* 0x000ee2000c1e1b00 */
[----:B------:R-:W-:-:S03]  /*0c20*/  IMAD.WIDE.U32 R8, R25, 0x8, R8 ;  /* 0x0000000819087825 */ /* 0x000fc600078e0008 */
[----:B------:R-:W3:Y:S04]  /*0c30*/  LDG.E.64 R20, desc[UR6][R20.64] ;  /* 0x0000000614147981 */ /* 0x000ee8000c1e1b00 */
[----:B------:R-:W2:Y:S01]  /*0c40*/  LDG.E.64 R8, desc[UR6][R8.64] ;  /* 0x0000000608087981 */ /* 0x000ea2000c1e1b00 */
[----:B------:R-:W-:Y:S01]  /*0c50*/  IADD3 R26, PT, PT, R26, 0x8, RZ ;  /* 0x000000081a1a7810 */ /* 0x000fe20007ffe0ff */
[----:B----4-:R-:W-:-:S08]  /*0c60*/  DFMA R12, R12, R28, R18 ;  /* 0x0000001c0c0c722b */ /* 0x010fd00000000012 */
[----:B---3--:R-:W-:-:S08]  /*0c70*/  DFMA R12, R14, R20, R12 ;  /* 0x000000140e0c722b */ /* 0x008fd0000000000c */
[----:B--2---:R-:W-:-:S11]  /*0c80*/  DFMA R22, R22, R8, R12 ;  /* 0x000000081616722b */ /* 0x004fd6000000000c */
.L_x_8:
[----:B------:R-:W-:Y:S05]  /*0c90*/  BSYNC.RECONVERGENT B2 ;  /* 0x0000000000027941 */ /* 0x000fea0003800200 */
.L_x_7:
[----:B------:R-:W-:-:S13]  /*0ca0*/  LOP3.LUT P0, R6, R24, 0x7, RZ, 0xc0, !PT ;  /* 0x0000000718067812 */ /* 0x000fda000780c0ff */
[----:B------:R-:W-:Y:S05]  /*0cb0*/  @!P0 BRA `(.L_x_3) ;  /* 0x0000000000e08947 */ /* 0x000fea0003800000 */
[----:B------:R-:W-:Y:S01]  /*0cc0*/  ISETP.GE.U32.AND P0, PT, R6, 0x4, PT ;  /* 0x000000040600780c */ /* 0x000fe20003f06070 */
[----:B------:R-:W-:Y:S01]  /*0cd0*/  BSSY.RECONVERGENT B2, `(.L_x_9) ;  /* 0x000001e000027945 */ /* 0x000fe20003800200 */
[----:B------:R-:W-:-:S04]  /*0ce0*/  LOP3.LUT R24, R24, 0x3, RZ, 0xc0, !PT ;  /* 0x0000000318187812 */ /* 0x000fc800078ec0ff */
[----:B------:R-:W-:-:S07]  /*0cf0*/  ISETP.NE.AND P2, PT, R24, RZ, PT ;  /* 0x000000ff1800720c */ /* 0x000fce0003f45270 */
[----:B------:R-:W-:Y:S06]  /*0d00*/  @!P0 BRA `(.L_x_10) ;  /* 0x0000000000688947 */ /* 0x000fec0003800000 */
[----:B------:R-:W0:Y:S08]  /*0d10*/  LDC.64 R28, c[0x0][0x3a0] ;  /* 0x0000e800ff1c7b82 */ /* 0x000e300000000a00 */
[----:B------:R-:W1:Y:S08]  /*0d20*/  LDC.64 R6, c[0x0][0x3b8] ;  /* 0x0000ee00ff067b82 */ /* 0x000e700000000a00 */
[----:B------:R-:W2:Y:S01]  /*0d30*/  LDC.64 R8, c[0x0][0x3a8] ;  /* 0x0000ea00ff087b82 */ /* 0x000ea20000000a00 */
[----:B0-----:R-:W-:-:S05]  /*0d40*/  IMAD.WIDE.U32 R28, R26, 0x4, R28 ;  /* 0x000000041a1c7825 */ /* 0x001fca00078e001c */
[----:B------:R-:W1:Y:S04]  /*0d50*/  LDG.E R13, desc[UR6][R28.64] ;  /* 0x000000061c0d7981 */ /* 0x000e68000c1e1900 */
[----:B------:R-:W3:Y:S04]  /*0d60*/  LDG.E R17, desc[UR6][R28.64+0x4] ;  /* 0x000004061c117981 */ /* 0x000ee8000c1e1900 */
[----:B------:R-:W4:Y:S01]  /*0d70*/  LDG.E R19, desc[UR6][R28.64+0x8] ;  /* 0x000008061c137981 */ /* 0x000f22000c1e1900 */
[----:B--2---:R-:W-:-:S03]  /*0d80*/  IMAD.WIDE.U32 R8, R26, 0x8, R8 ;  /* 0x000000081a087825 */ /* 0x004fc600078e0008 */
[----:B------:R-:W2:Y:S04]  /*0d90*/  LDG.E R21, desc[UR6][R28.64+0xc] ;  /* 0x00000c061c157981 */ /* 0x000ea8000c1e1900 */
[----:B------:R-:W5:Y:S04]  /*0da0*/  LDG.E.64 R10, desc[UR6][R8.64] ;  /* 0x00000006080a7981 */ /* 0x000f68000c1e1b00 */
[----:B------:R-:W5:Y:S01]  /*0db0*/  LDG.E.64 R14, desc[UR6][R8.64+0x8] ;  /* 0x00000806080e7981 */ /* 0x000f62000c1e1b00 */
[----:B-1----:R-:W-:-:S06]  /*0dc0*/  IMAD.WIDE.U32 R12, R13, 0x8, R6 ;  /* 0x000000080d0c7825 */ /* 0x002fcc00078e0006 */
[----:B------:R-:W5:Y:S01]  /*0dd0*/  LDG.E.64 R12, desc[UR6][R12.64] ;  /* 0x000000060c0c7981 */ /* 0x000f62000c1e1b00 */
[----:B---3--:R-:W-:-:S04]  /*0de0*/  IMAD.WIDE.U32 R16, R17, 0x8, R6 ;  /* 0x0000000811107825 */ /* 0x008fc800078e0006 */
[--C-:B----4-:R-:W-:Y:S02]  /*0df0*/  IMAD.WIDE.U32 R18, R19, 0x8, R6.reuse ;  /* 0x0000000813127825 */ /* 0x110fe400078e0006 */
[----:B------:R-:W3:Y:S02]  /*0e00*/  LDG.E.64 R16, desc[UR6][R16.64] ;  /* 0x0000000610107981 */ /* 0x000ee4000c1e1b00 */
[----:B--2---:R-:W-:Y:S02]  /*0e10*/  IMAD.WIDE.U32 R6, R21, 0x8, R6 ;  /* 0x0000000815067825 */ /* 0x004fe400078e0006 */
[----:B------:R-:W2:Y:S04]  /*0e20*/  LDG.E.64 R18, desc[UR6][R18.64] ;  /* 0x0000000612127981 */ /* 0x000ea8000c1e1b00 */
[----:B------:R-:W4:Y:S01]  /*0e30*/  LDG.E.64 R6, desc[UR6][R6.64] ;  /* 0x0000000606067981 */ /* 0x000f22000c1e1b00 */
[----:B-----5:R-:W-:-:S03]  /*0e40*/  DFMA R10, R10, R12, R22 ;  /* 0x0000000c0a0a722b */ /* 0x020fc60000000016 */
[----:B------:R-:W2:Y:S04]  /*0e50*/  LDG.E.64 R12, desc[UR6][R8.64+0x10] ;  /* 0x00001006080c7981 */ /* 0x000ea8000c1e1b00 */
[----:B------:R-:W4:Y:S01]  /*0e60*/  LDG.E.64 R22, desc[UR6][R8.64+0x18] ;  /* 0x0000180608167981 */ /* 0x000f22000c1e1b00 */
[----:B---3--:R-:W-:Y:S01]  /*0e70*/  DFMA R10, R14, R16, R10 ;  /* 0x000000100e0a722b */ /* 0x008fe2000000000a */
[----:B------:R-:W-:-:S07]  /*0e80*/  VIADD R26, R26, 0x4 ;  /* 0x000000041a1a7836 */ /* 0x000fce0000000000 */
[----:B--2---:R-:W-:-:S08]  /*0e90*/  DFMA R10, R12, R18, R10 ;  /* 0x000000120c0a722b */ /* 0x004fd0000000000a */
[----:B----4-:R-:W-:-:S11]  /*0ea0*/  DFMA R22, R22, R6, R10 ;  /* 0x000000061616722b */ /* 0x010fd6000000000a */
.L_x_10:
[----:B------:R-:W-:Y:S05]  /*0eb0*/  BSYNC.RECONVERGENT B2 ;  /* 0x0000000000027941 */ /* 0x000fea0003800200 */
.L_x_9:
[----:B------:R-:W-:Y:S05]  /*0ec0*/  @!P2 BRA `(.L_x_3) ;  /* 0x00000000005ca947 */ /* 0x000fea0003800000 */
[----:B------:R-:W0:Y:S08]  /*0ed0*/  LDC.64 R8, c[0x0][0x3a0] ;  /* 0x0000e800ff087b82 */ /* 0x000e300000000a00 */
[----:B------:R-:W1:Y:S08]  /*0ee0*/  LDC.64 R6, c[0x0][0x3b8] ;  /* 0x0000ee00ff067b82 */ /* 0x000e700000000a00 */
[----:B------:R-:W2:Y:S01]  /*0ef0*/  LDC.64 R10, c[0x0][0x3a8] ;  /* 0x0000ea00ff0a7b82 */ /* 0x000ea20000000a00 */
[----:B0-----:R-:W-:-:S05]  /*0f00*/  IMAD.WIDE.U32 R8, R26, 0x4, R8 ;  /* 0x000000041a087825 */ /* 0x001fca00078e0008 */
[----:B------:R-:W1:Y:S01]  /*0f10*/  LDG.E R13, desc[UR6][R8.64] ;  /* 0x00000006080d7981 */ /* 0x000e62000c1e1900 */
[----:B--2---:R-:W-:-:S05]  /*0f20*/  IMAD.WIDE.U32 R26, R26, 0x8, R10 ;  /* 0x000000081a1a7825 */ /* 0x004fca00078e000a */
[----:B------:R-:W2:Y:S01]  /*0f30*/  LDG.E.64 R10, desc[UR6][R26.64] ;  /* 0x000000061a0a7981 */ /* 0x000ea2000c1e1b00 */
[----:B-1----:R-:W-:-:S06]  /*0f40*/  IMAD.WIDE.U32 R12, R13, 0x8, R6 ;  /* 0x000000080d0c7825 */ /* 0x002fcc00078e0006 */
[----:B------:R-:W2:Y:S01]  /*0f50*/  LDG.E.64 R12, desc[UR6][R12.64] ;  /* 0x000000060c0c7981 */ /* 0x000ea2000c1e1b00 */
[----:B------:R-:W-:Y:S01]  /*0f60*/  ISETP.NE.AND P0, PT, R24, 0x1, PT ;  /* 0x000000011800780c */ /* 0x000fe20003f05270 */
[----:B--2---:R-:W-:-:S12]  /*0f70*/  DFMA R22, R10, R12, R22 ;  /* 0x0000000c0a16722b */ /* 0x004fd80000000016 */
[----:B------:R-:W-:Y:S05]  /*0f80*/  @!P0 BRA `(.L_x_3) ;  /* 0x00000000002c8947 */ /* 0x000fea0003800000 */
[----:B------:R-:W-:Y:S01]  /*0f90*/  ISETP.NE.AND P0, PT, R24, 0x2, PT ;  /* 0x000000021800780c */ /* 0x000fe20003f05270 */
[----:B------:R-:W2:Y:S04]  /*0fa0*/  LDG.E R13, desc[UR6][R8.64+0x4] ;  /* 0x00000406080d7981 */ /* 0x000ea8000c1e1900 */
[----:B------:R-:W3:Y:S08]  /*0fb0*/  LDG.E.64 R10, desc[UR6][R26.64+0x8] ;  /* 0x000008061a0a7981 */ /* 0x000ef0000c1e1b00 */
[----:B------:R-:W4:Y:S01]  /*0fc0*/  @P0 LDG.E R15, desc[UR6][R8.64+0x8] ;  /* 0x00000806080f0981 */ /* 0x000f22000c1e1900 */
[----:B--2---:R-:W-:-:S06]  /*0fd0*/  IMAD.WIDE.U32 R12, R13, 0x8, R6 ;  /* 0x000000080d0c7825 */ /* 0x004fcc00078e0006 */
[----:B------:R-:W3:Y:S01]  /*0fe0*/  LDG.E.64 R12, desc[UR6][R12.64] ;  /* 0x000000060c0c7981 */ /* 0x000ee2000c1e1b00 */
[----:B----4-:R-:W-:-:S03]  /*0ff0*/  @P0 IMAD.WIDE.U32 R14, R15, 0x8, R6 ;  /* 0x000000080f0e0825 */ /* 0x010fc600078e0006 */
[----:B------:R-:W2:Y:S04]  /*1000*/  @P0 LDG.E.64 R6, desc[UR6][R26.64+0x10] ;  /* 0x000010061a060981 */ /* 0x000ea8000c1e1b00 */
[----:B------:R-:W2:Y:S01]  /*1010*/  @P0 LDG.E.64 R14, desc[UR6][R14.64] ;  /* 0x000000060e0e0981 */ /* 0x000ea2000c1e1b00 */
[----:B---3--:R-:W-:-:S08]  /*1020*/  DFMA R22, R10, R12, R22 ;  /* 0x0000000c0a16722b */ /* 0x008fd00000000016 */
[----:B--2---:R-:W-:-:S11]  /*1030*/  @P0 DFMA R22, R6, R14, R22 ;  /* 0x0000000e0616022b */ /* 0x004fd60000000016 */
.L_x_3:
[----:B------:R-:W-:Y:S05]  /*1040*/  BSYNC.RECONVERGENT B0 ;  /* 0x0000000000007941 */ /* 0x000fea0003800200 */
.L_x_2:
[----:B------:R-:W0:Y:S01]  /*1050*/  LDC.64 R6, c[0x0][0x3b8] ;  /* 0x0000ee00ff067b82 */ /* 0x000e220000000a00 */
[----:B------:R-:W1:Y:S07]  /*1060*/  LDCU.U8 UR4, c[0x0][0x3c0] ;  /* 0x00007800ff0477ac */ /* 0x000e6e0008000000 */
[----:B------:R-:W2:Y:S01]  /*1070*/  LDC.64 R8, c[0x0][0x3a8] ;  /* 0x0000ea00ff087b82 */ /* 0x000ea20000000a00 */
[----:B0-----:R-:W-:-:S05]  /*1080*/  IMAD.WIDE.U32 R6, R3, 0x8, R6 ;  /* 0x0000000803067825 */ /* 0x001fca00078e0006 */
[----:B------:R-:W3:Y:S01]  /*1090*/  LDG.E.64 R10, desc[UR6][R6.64] ;  /* 0x00000006060a7981 */ /* 0x000ee2000c1e1b00 */
[----:B-1----:R-:W-:-:S04]  /*10a0*/  UPRMT UR4, UR4, 0x8880, URZ ;  /* 0x0000888004047896 */ /* 0x002fc800080000ff */
[----:B------:R-:W-:-:S06]  /*10b0*/  UISETP.NE.AND UP0, UPT, UR4, URZ, UPT ;  /* 0x000000ff0400728c */ /* 0x000fcc000bf05270 */
[----:B------:R-:W-:-:S13]  /*10c0*/  PLOP3.LUT P2, PT, PT, PT, UP0, 0x80, 0x8 ;  /* 0x000000000008781c */ /* 0x000fda0003f4f008 */
[----:B------:R-:W-:-:S04]  /*10d0*/  @P2 VIADD R4, R5, 0xffffffff ;  /* 0xffffffff05042836 */ /* 0x000fc80000000000 */
[----:B--2---:R-:W-:Y:S01]  /*10e0*/  IMAD.WIDE.U32 R8, R4, 0x8, R8 ;  /* 0x0000000804087825 */ /* 0x004fe200078e0008 */
[----:B---3--:R-:W-:-:S07]  /*10f0*/  DADD R10, R10, -R22 ;  /* 0x000000000a0a7229 */ /* 0x008fce0000000816 */
[----:B------:R0:W-:Y:S04]  /*1100*/  STG.E.64 desc[UR6][R6.64], R10 ;  /* 0x0000000a06007986 */ /* 0x0001e8000c101b06 */
[----:B------:R-:W2:Y:S01]  /*1110*/  LDG.E.64 R8, desc[UR6][R8.64] ;  /* 0x0000000608087981 */ /* 0x000ea2000c1e1b00 */
[----:B------:R-:W-:Y:S01]  /*1120*/  MOV R4, 0x1 ;  /* 0x0000000100047802 */ /* 0x000fe20000000f00 */
[----:B------:R-:W-:Y:S01]  /*1130*/  BSSY.RECONVERGENT B0, `(.L_x_11) ;  /* 0x0000010000007945 */ /* 0x000fe20003800200 */
[----:B------:R-:W-:Y:S01]  /*1140*/  FSETP.GEU.AND P4, PT, |R11|, 6.5827683646048100446e-37, PT ;  /* 0x036000000b00780b */ /* 0x000fe20003f8e200 */
[----:B--2---:R-:W1:Y:S03]  /*1150*/  MUFU.RCP64H R5, R9 ;  /* 0x0000000900057308 */ /* 0x004e660000001800 */
[----:B-1----:R-:W-:-:S08]  /*1160*/  DFMA R12, -R8, R4, 1 ;  /* 0x3ff00000080c742b */ /* 0x002fd00000000104 */
[----:B------:R-:W-:-:S08]  /*1170*/  DFMA R12, R12, R12, R12 ;  /* 0x0000000c0c0c722b */ /* 0x000fd0000000000c */
[----:B------:R-:W-:-:S08]  /*1180*/  DFMA R12, R4, R12, R4 ;  /* 0x0000000c040c722b */ /* 0x000fd00000000004 */
[----:B------:R-:W-:-:S08]  /*1190*/  DFMA R4, -R8, R12, 1 ;  /* 0x3ff000000804742b */ /* 0x000fd0000000010c */
[----:B------:R-:W-:-:S08]  /*11a0*/  DFMA R4, R12, R4, R12 ;  /* 0x000000040c04722b */ /* 0x000fd0000000000c */
[----:B------:R-:W-:-:S08]  /*11b0*/  DMUL R12, R10, R4 ;  /* 0x000000040a0c7228 */ /* 0x000fd00000000000 */
[----:B------:R-:W-:-:S08]  /*11c0*/  DFMA R14, -R8, R12, R10 ;  /* 0x0000000c080e722b */ /* 0x000fd0000000010a */
[----:B------:R-:W-:-:S10]  /*11d0*/  DFMA R4, R4, R14, R12 ;  /* 0x0000000e0404722b */ /* 0x000fd4000000000c */
[----:B------:R-:W-:-:S05]  /*11e0*/  FFMA R3, RZ, R9, R5 ;  /* 0x00000009ff037223 */ /* 0x000fca0000000005 */
[----:B------:R-:W-:-:S13]  /*11f0*/  FSETP.GT.AND P0, PT, |R3|, 1.469367938527859385e-39, PT ;  /* 0x001000000300780b */ /* 0x000fda0003f04200 */
[----:B0-----:R-:W-:Y:S05]  /*1200*/  @P0 BRA P4, `(.L_x_12) ;  /* 0x0000000000080947 */ /* 0x001fea0002000000 */
[----:B------:R-:W-:-:S07]  /*1210*/  MOV R14, 0x1230 ;  /* 0x00001230000e7802 */ /* 0x000fce0000000f00 */
[----:B------:R-:W-:Y:S05]  /*1220*/  CALL.REL.NOINC `($__internal_0_$__cuda_sm20_div_rn_f64_full) ;  /* 0x0000000000187944 */ /* 0x000fea0003c00000 */
.L_x_12:
[----:B------:R-:W-:Y:S05]  /*1230*/  BSYNC.RECONVERGENT B0 ;  /* 0x0000000000007941 */ /* 0x000fea0003800200 */
.L_x_11:
[----:B------:R0:W-:Y:S02]  /*1240*/  STG.E.64 desc[UR6][R6.64], R4 ;  /* 0x0000000406007986 */ /* 0x0001e4000c101b06 */
.L_x_1:
[----:B------:R-:W-:Y:S05]  /*1250*/  BSYNC.RECONVERGENT B1 ;  /* 0x0000000000017941 */ /* 0x000fea0003800200 */
.L_x_0:
[----:B------:R-:W-:Y:S06]  /*1260*/  BAR.SYNC.DEFER_BLOCKING 0x0 ;  /* 0x0000000000007b1d */ /* 0x000fec0000010000 */
[----:B------:R-:W-:Y:S05]  /*1270*/  @P3 BRA `(.L_x_13) ;  /* 0xffffffec00943947 */ /* 0x000fea000383ffff */
[----:B------:R-:W-:Y:S05]  /*1280*/  EXIT ;  /* 0x000000000000794d */ /* 0x000fea0003800000 */
        .weak           $__internal_0_$__cuda_sm20_div_rn_f64_full
        .type           $__internal_0_$__cuda_sm20_div_rn_f64_full,@function
        .size           $__internal_0_$__cuda_sm20_div_rn_f64_full,(.L_x_103 - $__internal_0_$__cuda_sm20_div_rn_f64_full)
$__internal_0_$__cuda_sm20_div_rn_f64_full:
[C---:B------:R-:W-:Y:S01]  /*1290*/  FSETP.GEU.AND P0, PT, |R9|.reuse, 1.469367938527859385e-39, PT ;  /* 0x001000000900780b */ /* 0x040fe20003f0e200 */
[----:B------:R-:W-:Y:S01]  /*12a0*/  IMAD.MOV.U32 R12, RZ, RZ, 0x1 ;  /* 0x00000001ff0c7424 */ /* 0x000fe200078e00ff */
[----:B------:R-:W-:Y:S01]  /*12b0*/  LOP3.LUT R4, R9, 0x800fffff, RZ, 0xc0, !PT ;  /* 0x800fffff09047812 */ /* 0x000fe200078ec0ff */
[----:B------:R-:W-:Y:S01]  /*12c0*/  BSSY.RECONVERGENT B2, `(.L_x_14) ;  /* 0x0000055000027945 */ /* 0x000fe20003800200 */
[C---:B------:R-:W-:Y:S02]  /*12d0*/  FSETP.GEU.AND P5, PT, |R11|.reuse, 1.469367938527859385e-39, PT ;  /* 0x001000000b00780b */ /* 0x040fe40003fae200 */
[----:B------:R-:W-:Y:S01]  /*12e0*/  LOP3.LUT R5, R4, 0x3ff00000, RZ, 0xfc, !PT ;  /* 0x3ff0000004057812 */ /* 0x000fe200078efcff */
[----:B------:R-:W-:Y:S01]  /*12f0*/  IMAD.MOV.U32 R4, RZ, RZ, R8 ;  /* 0x000000ffff047224 */ /* 0x000fe200078e0008 */
[----:B------:R-:W-:Y:S02]  /*1300*/  LOP3.LUT R3, R11, 0x7ff00000, RZ, 0xc0, !PT ;  /* 0x7ff000000b037812 */ /* 0x000fe400078ec0ff */
[----:B------:R-:W-:-:S02]  /*1310*/  MOV R15, 0x1ca00000 ;  /* 0x1ca00000000f7802 */ /* 0x000fc40000000f00 */
[----:B------:R-:W-:Y:S01]  /*1320*/  LOP3.LUT R20, R9, 0x7ff00000, RZ, 0xc0, !PT ;  /* 0x7ff0000009147812 */ /* 0x000fe200078ec0ff */
[----:B------:R-:W-:-:S03]  /*1330*/  @!P0 DMUL R4, R8, 8.98846567431157953865e+307 ;  /* 0x7fe0000008048828 */ /* 0x000fc60000000000 */
[----:B------:R-:W-:Y:S02]  /*1340*/  ISETP.GE.U32.AND P4, PT, R3, R20, PT ;  /* 0x000000140300720c */ /* 0x000fe40003f86070 */
[----:B------:R-:W-:Y:S01]  /*1350*/  @!P5 LOP3.LUT R18, R9, 0x7ff00000, RZ, 0xc0, !PT ;  /* 0x7ff000000912d812 */ /* 0x000fe200078ec0ff */
[----:B------:R-:W0:Y:S03]  /*1360*/  MUFU.RCP64H R13, R5 ;  /* 0x00000005000d7308 */ /* 0x000e260000001800 */
[----:B------:R-:W-:-:S04]  /*1370*/  @!P5 ISETP.GE.U32.AND P6, PT, R3, R18, PT ;  /* 0x000000120300d20c */ /* 0x000fc80003fc6070 */
[----:B------:R-:W-:-:S04]  /*1380*/  @!P5 SEL R19, R15, 0x63400000, !P6 ;  /* 0x634000000f13d807 */ /* 0x000fc80007000000 */
[----:B------:R-:W-:-:S04]  /*1390*/  @!P5 LOP3.LUT R22, R19, 0x80000000, R11, 0xf8, !PT ;  /* 0x800000001316d812 */ /* 0x000fc800078ef80b */
[----:B------:R-:W-:Y:S01]  /*13a0*/  @!P5 LOP3.LUT R23, R22, 0x100000, RZ, 0xfc, !PT ;  /* 0x001000001617d812 */ /* 0x000fe200078efcff */
[----:B------:R-:W-:Y:S01]  /*13b0*/  @!P5 IMAD.MOV.U32 R22, RZ, RZ, RZ ;  /* 0x000000ffff16d224 */ /* 0x000fe200078e00ff */
[----:B0-----:R-:W-:-:S08]  /*13c0*/  DFMA R16, R12, -R4, 1 ;  /* 0x3ff000000c10742b */ /* 0x001fd00000000804 */
[----:B------:R-:W-:-:S08]  /*13d0*/  DFMA R16, R16, R16, R16 ;  /* 0x000000101010722b */ /* 0x000fd00000000010 */
[----:B------:R-:W-:Y:S01]  /*13e0*/  DFMA R16, R12, R16, R12 ;  /* 0x000000100c10722b */ /* 0x000fe2000000000c */
[----:B------:R-:W-:Y:S01]  /*13f0*/  SEL R13, R15, 0x63400000, !P4 ;  /* 0x634000000f0d7807 */ /* 0x000fe20006000000 */
[----:B------:R-:W-:-:S03]  /*1400*/  IMAD.MOV.U32 R12, RZ, RZ, R10 ;  /* 0x000000ffff0c7224 */ /* 0x000fc600078e000a */
[----:B------:R-:W-:-:S03]  /*1410*/  LOP3.LUT R13, R13, 0x800fffff, R11, 0xf8, !PT ;  /* 0x800fffff0d0d7812 */ /* 0x000fc600078ef80b */
[----:B------:R-:W-:-:S03]  /*1420*/  DFMA R18, R16, -R4, 1 ;  /* 0x3ff000001012742b */ /* 0x000fc60000000804 */
[----:B------:R-:W-:Y:S01]  /*1430*/  @!P5 DFMA R12, R12, 2, -R22 ;  /* 0x400000000c0cd82b */ /* 0x000fe20000000816 */
[----:B------:R-:W-:Y:S01]  /*1440*/  MOV R22, R3 ;  /* 0x0000000300167202 */ /* 0x000fe20000000f00 */
[----:B------:R-:W-:-:S03]  /*1450*/  IMAD.MOV.U32 R23, RZ, RZ, R20 ;  /* 0x000000ffff177224 */ /* 0x000fc600078e0014 */
[----:B------:R-:W-:Y:S01]  /*1460*/  DFMA R16, R16, R18, R16 ;  /* 0x000000121010722b */ /* 0x000fe20000000010 */
[----:B------:R-:W-:-:S04]  /*1470*/  @!P0 LOP3.LUT R23, R5, 0x7ff00000, RZ, 0xc0, !PT ;  /* 0x7ff0000005178812 */ /* 0x000fc800078ec0ff */
[----:B------:R-:W-:Y:S02]  /*1480*/  IADD3 R25, PT, PT, R23, -0x1, RZ ;  /* 0xffffffff17197810 */ /* 0x000fe40007ffe0ff */
[----:B------:R-:W-:Y:S01]  /*1490*/  @!P5 LOP3.LUT R22, R13, 0x7ff00000, RZ, 0xc0, !PT ;  /* 0x7ff000000d16d812 */ /* 0x000fe200078ec0ff */
[----:B------:R-:W-:-:S04]  /*14a0*/  DMUL R18, R16, R12 ;  /* 0x0000000c10127228 */ /* 0x000fc80000000000 */
[----:B------:R-:W-:-:S04]  /*14b0*/  VIADD R24, R22, 0xffffffff ;  /* 0xffffffff16187836 */ /* 0x000fc80000000000 */
[----:B------:R-:W-:Y:S01]  /*14c0*/  DFMA R20, R18, -R4, R12 ;  /* 0x800000041214722b */ /* 0x000fe2000000000c */
[----:B------:R-:W-:-:S04]  /*14d0*/  ISETP.GT.U32.AND P0, PT, R24, 0x7feffffe, PT ;  /* 0x7feffffe1800780c */ /* 0x000fc80003f04070 */
[----:B------:R-:W-:-:S03]  /*14e0*/  ISETP.GT.U32.OR P0, PT, R25, 0x7feffffe, P0 ;  /* 0x7feffffe1900780c */ /* 0x000fc60000704470 */
[----:B------:R-:W-:-:S10]  /*14f0*/  DFMA R16, R16, R20, R18 ;  /* 0x000000141010722b */ /* 0x000fd40000000012 */
[----:B------:R-:W-:Y:S05]  /*1500*/  @P0 BRA `(.L_x_15) ;  /* 0x00000000006c0947 */ /* 0x000fea0003800000 */
[----:B------:R-:W-:-:S04]  /*1510*/  LOP3.LUT R18, R9, 0x7ff00000, RZ, 0xc0, !PT ;  /* 0x7ff0000009127812 */ /* 0x000fc800078ec0ff */
[CC--:B------:R-:W-:Y:S02]  /*1520*/  VIADDMNMX R10, R3.reuse, -R18.reuse, 0xb9600000, !PT ;  /* 0xb9600000030a7446 */ /* 0x0c0fe40007800912 */
[----:B------:R-:W-:Y:S02]  /*1530*/  ISETP.GE.U32.AND P0, PT, R3, R18, PT ;  /* 0x000000120300720c */ /* 0x000fe40003f06070 */
[----:B------:R-:W-:Y:S02]  /*1540*/  VIMNMX R10, PT, PT, R10, 0x46a00000, PT ;  /* 0x46a000000a0a7848 */ /* 0x000fe40003fe0100 */
[----:B------:R-:W-:-:S05]  /*1550*/  SEL R3, R15, 0x63400000, !P0 ;  /* 0x634000000f037807 */ /* 0x000fca0004000000 */
[----:B------:R-:W-:Y:S01]  /*1560*/  IMAD.IADD R3, R10, 0x1, -R3 ;  /* 0x000000010a037824 */ /* 0x000fe200078e0a03 */
[----:B------:R-:W-:-:S03]  /*1570*/  MOV R10, RZ ;  /* 0x000000ff000a7202 */ /* 0x000fc60000000f00 */
[----:B------:R-:W-:-:S06]  /*1580*/  VIADD R11, R3, 0x7fe00000 ;  /* 0x7fe00000030b7836 */ /* 0x000fcc0000000000 */
[----:B------:R-:W-:-:S10]  /*1590*/  DMUL R18, R16, R10 ;  /* 0x0000000a10127228 */ /* 0x000fd40000000000 */
[----:B------:R-:W-:-:S13]  /*15a0*/  FSETP.GTU.AND P0, PT, |R19|, 1.469367938527859385e-39, PT ;  /* 0x001000001300780b */ /* 0x000fda0003f0c200 */
[----:B------:R-:W-:Y:S05]  /*15b0*/  @P0 BRA `(.L_x_16) ;  /* 0x0000000000940947 */ /* 0x000fea0003800000 */
[----:B------:R-:W-:Y:S01]  /*15c0*/  DFMA R4, R16, -R4, R12 ;  /* 0x800000041004722b */ /* 0x000fe2000000000c */
[----:B------:R-:W-:-:S09]  /*15d0*/  IMAD.MOV.U32 R10, RZ, RZ, RZ ;  /* 0x000000ffff0a7224 */ /* 0x000fd200078e00ff */
[C---:B------:R-:W-:Y:S02]  /*15e0*/  FSETP.NEU.AND P0, PT, R5.reuse, RZ, PT ;  /* 0x000000ff0500720b */ /* 0x040fe40003f0d000 */
[----:B------:R-:W-:-:S04]  /*15f0*/  LOP3.LUT R9, R5, 0x80000000, R9, 0x48, !PT ;  /* 0x8000000005097812 */ /* 0x000fc800078e4809 */
[----:B------:R-:W-:-:S07]  /*1600*/  LOP3.LUT R11, R9, R11, RZ, 0xfc, !PT ;  /* 0x0000000b090b7212 */ /* 0x000fce00078efcff */
[----:B------:R-:W-:Y:S05]  /*1610*/  @!P0 BRA `(.L_x_16) ;  /* 0x00000000007c8947 */ /* 0x000fea0003800000 */
[----:B------:R-:W-:Y:S01]  /*1620*/  IMAD.MOV R5, RZ, RZ, -R3 ;  /* 0x000000ffff057224 */ /* 0x000fe200078e0a03 */
[----:B------:R-:W-:Y:S01]  /*1630*/  MOV R4, RZ ;  /* 0x000000ff00047202 */ /* 0x000fe20000000f00 */
[----:B------:R-:W-:Y:S01]  /*1640*/  DMUL.RP R10, R16, R10 ;  /* 0x0000000a100a7228 */ /* 0x000fe20000008000 */
[----:B------:R-:W-:-:S04]  /*1650*/  IADD3 R3, PT, PT, -R3, -0x43300000, RZ ;  /* 0xbcd0000003037810 */ /* 0x000fc80007ffe1ff */
[----:B------:R-:W-:-:S05]  /*1660*/  DFMA R4, R18, -R4, R16 ;  /* 0x800000041204722b */ /* 0x000fca0000000010 */
[----:B------:R-:W-:-:S05]  /*1670*/  LOP3.LUT R9, R11, R9, RZ, 0x3c, !PT ;  /* 0x000000090b097212 */ /* 0x000fca00078e3cff */
[----:B------:R-:W-:-:S04]  /*1680*/  FSETP.NEU.AND P0, PT, |R5|, R3, PT ;  /* 0x000000030500720b */ /* 0x000fc80003f0d200 */
[----:B------:R-:W-:Y:S02]  /*1690*/  FSEL R18, R10, R18, !P0 ;  /* 0x000000120a127208 */ /* 0x000fe40004000000 */
[----:B------:R-:W-:Y:S01]  /*16a0*/  FSEL R19, R9, R19, !P0 ;  /* 0x0000001309137208 */ /* 0x000fe20004000000 */
[----:B------:R-:W-:Y:S06]  /*16b0*/  BRA `(.L_x_16) ;  /* 0x0000000000547947 */ /* 0x000fec0003800000 */
.L_x_15:
[----:B------:R-:W-:-:S14]  /*16c0*/  DSETP.NAN.AND P0, PT, R10, R10, PT ;  /* 0x0000000a0a00722a */ /* 0x000fdc0003f08000 */
[----:B------:R-:W-:Y:S05]  /*16d0*/  @P0 BRA `(.L_x_17) ;  /* 0x0000000000440947 */ /* 0x000fea0003800000 */
[----:B------:R-:W-:-:S14]  /*16e0*/  DSETP.NAN.AND P0, PT, R8, R8, PT ;  /* 0x000000080800722a */ /* 0x000fdc0003f08000 */
[----:B------:R-:W-:Y:S05]  /*16f0*/  @P0 BRA `(.L_x_18) ;  /* 0x0000000000300947 */ /* 0x000fea0003800000 */
[----:B------:R-:W-:Y:S01]  /*1700*/  ISETP.NE.AND P0, PT, R22, R23, PT ;  /* 0x000000171600720c */ /* 0x000fe20003f05270 */
[----:B------:R-:W-:Y:S02]  /*1710*/  IMAD.MOV.U32 R18, RZ, RZ, 0x0 ;  /* 0x00000000ff127424 */ /* 0x000fe400078e00ff */
[----:B------:R-:W-:-:S10]  /*1720*/  IMAD.MOV.U32 R19, RZ, RZ, -0x80000 ;  /* 0xfff80000ff137424 */ /* 0x000fd400078e00ff */
[----:B------:R-:W-:Y:S05]  /*1730*/  @!P0 BRA `(.L_x_16) ;  /* 0x0000000000348947 */ /* 0x000fea0003800000 */
[----:B------:R-:W-:Y:S02]  /*1740*/  ISETP.NE.AND P0, PT, R22, 0x7ff00000, PT ;  /* 0x7ff000001600780c */ /* 0x000fe40003f05270 */
[----:B------:R-:W-:Y:S02]  /*1750*/  LOP3.LUT R19, R11, 0x80000000, R9, 0x48, !PT ;  /* 0x800000000b137812 */ /* 0x000fe400078e4809 */
[----:B------:R-:W-:-:S13]  /*1760*/  ISETP.EQ.OR P0, PT, R23, RZ, !P0 ;  /* 0x000000ff1700720c */ /* 0x000fda0004702670 */
[----:B------:R-:W-:Y:S02]  /*1770*/  @P0 LOP3.LUT R3, R19, 0x7ff00000, RZ, 0xfc, !PT ;  /* 0x7ff0000013030812 */ /* 0x000fe400078efcff */
[----:B------:R-:W-:Y:S01]  /*1780*/  @!P0 MOV R18, RZ ;  /* 0x000000ff00128202 */ /* 0x000fe20000000f00 */
[----:B------:R-:W-:Y:S02]  /*1790*/  @P0 IMAD.MOV.U32 R18, RZ, RZ, RZ ;  /* 0x000000ffff120224 */ /* 0x000fe400078e00ff */
[----:B------:R-:W-:Y:S01]  /*17a0*/  @P0 IMAD.MOV.U32 R19, RZ, RZ, R3 ;  /* 0x000000ffff130224 */ /* 0x000fe200078e0003 */
[----:B------:R-:W-:Y:S06]  /*17b0*/  BRA `(.L_x_16) ;  /* 0x0000000000147947 */ /* 0x000fec0003800000 */
.L_x_18:
[----:B------:R-:W-:Y:S02]  /*17c0*/  LOP3.LUT R19, R9, 0x80000, RZ, 0xfc, !PT ;  /* 0x0008000009137812 */ /* 0x000fe400078efcff */
[----:B------:R-:W-:Y:S01]  /*17d0*/  MOV R18, R8 ;  /* 0x0000000800127202 */ /* 0x000fe20000000f00 */
[----:B------:R-:W-:Y:S06]  /*17e0*/  BRA `(.L_x_16) ;  /* 0x0000000000087947 */ /* 0x000fec0003800000 */
.L_x_17:
[----:B------:R-:W-:Y:S01]  /*17f0*/  LOP3.LUT R19, R11, 0x80000, RZ, 0xfc, !PT ;  /* 0x000800000b137812 */ /* 0x000fe200078efcff */
[----:B------:R-:W-:-:S07]  /*1800*/  IMAD.MOV.U32 R18, RZ, RZ, R10 ;  /* 0x000000ffff127224 */ /* 0x000fce00078e000a */
.L_x_16:
[----:B------:R-:W-:Y:S05]  /*1810*/  BSYNC.RECONVERGENT B2 ;  /* 0x0000000000027941 */ /* 0x000fea0003800200 */
.L_x_14:
[----:B------:R-:W-:Y:S01]  /*1820*/  IMAD.MOV.U32 R15, RZ, RZ, 0x0 ;  /* 0x00000000ff0f7424 */ /* 0x000fe200078e00ff */
[----:B------:R-:W-:Y:S01]  /*1830*/  MOV R5, R19 ;  /* 0x0000001300057202 */ /* 0x000fe20000000f00 */
[----:B------:R-:W-:Y:S02]  /*1840*/  IMAD.MOV.U32 R4, RZ, RZ, R18 ;  /* 0x000000ffff047224 */ /* 0x000fe400078e0012 */
[----:B------:R-:W-:Y:S05]  /*1850*/  RET.REL.NODEC R14 `(solve_chain_double) ;  /* 0xffffffe40ee87950 */ /* 0x000fea0003c3ffff */
.L_x_19:
[----:B------:R-:W-:-:S00]  /*1860*/  BRA `(.L_x_19) ;  /* 0xfffffffc00fc7947 */ /* 0x000fc0000383ffff */
[----:B------:R-:W-:-:S00]  /*1870*/  NOP ;  /* 0x0000000000007918 */ /* 0x000fc00000000000 */
        /* <DEDUP_REMOVED lines=8> */
.L_x_103:


//--------------------- .text.solve_chain_float   --------------------------
	.section	.text.solve_chain_float,"ax",@progbits
	.align	128
        .global         solve_chain_float
        .type           solve_chain_float,@function
        .size           solve_chain_float,(.L_x_104 - solve_chain_float)
        .other          solve_chain_float,@"STO_CUDA_ENTRY STV_DEFAULT"
solve_chain_float:
.text.solve_chain_float:
        /* <DEDUP_REMOVED lines=10> */
[----:B--2---:R-:W-:Y:S02]  /*00a0*/  MOV R2, UR5 ;  /* 0x0000000500027c02 */ /* 0x004fe40008000f00 */
[----:B------:R-:W-:-:S03]  /*00b0*/  ISETP.NE.AND P2, PT, RZ, UR4, PT ;  /* 0x00000004ff007c0c */ /* 0x000fc6000bf45270 */
[----:B---3--:R-:W-:-:S13]  /*00c0*/  PLOP3.LUT P3, PT, PT, PT, UP0, 0x80, 0x8 ;  /* 0x000000000008781c */ /* 0x008fda0003f6f008 */
.L_x_33:
[----:B0-----:R-:W0:Y:S01]  /*00d0*/  LDC.64 R4, c[0x0][0x388] ;  /* 0x0000e200ff047b82 */ /* 0x001e220000000a00 */
[----:B------:R-:W2:Y:S01]  /*00e0*/  LDCU UR4, c[0x0][0x384] ;  /* 0x00007080ff0477ac */ /* 0x000ea20008000800 */
[----:B0-----:R-:W-:-:S05]  /*00f0*/  IMAD.WIDE.U32 R4, R2, 0x4, R4 ;  /* 0x0000000402047825 */ /* 0x001fca00078e0004 */
[----:B------:R-:W1:Y:S04]  /*0100*/  LDG.E R3, desc[UR6][R4.64] ;  /* 0x0000000604037981 */ /* 0x000e68000c1e1900 */
[----:B------:R-:W3:Y:S01]  /*0110*/  LDG.E R6, desc[UR6][R4.64+0x4] ;  /* 0x0000040604067981 */ /* 0x000ee2000c1e1900 */
[----:B------:R-:W-:Y:S01]  /*0120*/  IADD3 R2, PT, PT, R2, 0x1, RZ ;  /* 0x0000000102027810 */ /* 0x000fe20007ffe0ff */
[----:B------:R-:W-:Y:S03]  /*0130*/  BSSY.RECONVERGENT B1, `(.L_x_20) ;  /* 0x000010d000017945 */ /* 0x000fe60003800200 */
[----:B--2---:R-:W-:Y:S02]  /*0140*/  ISETP.NE.AND P4, PT, R2, UR4, PT ;  /* 0x0000000402007c0c */ /* 0x004fe4000bf85270 */
[----:B-1----:R-:W-:-:S04]  /*0150*/  IADD3 R3, PT, PT, R3, R0, RZ ;  /* 0x0000000003037210 */ /* 0x002fc80007ffe0ff */
[----:B---3--:R-:W-:-:S13]  /*0160*/  ISETP.GE.U32.AND P0, PT, R3, R6, PT ;  /* 0x000000060300720c */ /* 0x008fda0003f06070 */
[----:B------:R-:W-:Y:S05]  /*0170*/  @P0 BRA `(.L_x_21) ;  /* 0x0000001000200947 */ /* 0x000fea0003800000 */
[----:B------:R-:W0:Y:S08]  /*0180*/  LDC.64 R6, c[0x0][0x390] ;  /* 0x0000e400ff067b82 */ /* 0x000e300000000a00 */
[----:B------:R-:W1:Y:S01]  /*0190*/  LDC.64 R10, c[0x0][0x398] ;  /* 0x0000e600ff0a7b82 */ /* 0x000e620000000a00 */
[----:B0-----:R-:W-:-:S05]  /*01a0*/  IMAD.WIDE.U32 R6, R3, 0x4, R6 ;  /* 0x0000000403067825 */ /* 0x001fca00078e0006 */
[----:B------:R-:W2:Y:S02]  /*01b0*/  LDG.E R3, desc[UR6][R6.64] ;  /* 0x0000000606037981 */ /* 0x000ea4000c1e1900 */
[C---:B--2---:R-:W-:Y:S02]  /*01c0*/  VIADD R5, R3.reuse, 0x1 ;  /* 0x0000000103057836 */ /* 0x044fe40000000000 */
[----:B-1----:R-:W-:-:S04]  /*01d0*/  IMAD.WIDE.U32 R8, R3, 0x4, R10 ;  /* 0x0000000403087825 */ /* 0x002fc800078e000a */
[----:B------:R-:W-:Y:S01]  /*01e0*/  IMAD.WIDE.U32 R10, R5, 0x4, R10 ;  /* 0x00000004050a7825 */ /* 0x000fe200078e000a */
[----:B------:R-:W2:Y:S04]  /*01f0*/  LDG.E R4, desc[UR6][R8.64] ;  /* 0x0000000608047981 */ /* 0x000ea8000c1e1900 */
[----:B------:R-:W3:Y:S01]  /*0200*/  LDG.E R5, desc[UR6][R10.64] ;  /* 0x000000060a057981 */ /* 0x000ee2000c1e1900 */
[----:B------:R-:W-:Y:S01]  /*0210*/  BSSY.RECONVERGENT B0, `(.L_x_22) ;  /* 0x00000e3000007945 */ /* 0x000fe20003800200 */
[----:B------:R-:W-:Y:S01]  /*0220*/  HFMA2 R20, -RZ, RZ, 0, 0 ;  /* 0x00000000ff147431 */ /* 0x000fe200000001ff */
[C---:B--2---:R-:W-:Y:S02]  /*0230*/  IADD3 R12, PT, PT, R4.reuse, 0x1, RZ ;  /* 0x00000001040c7810 */ /* 0x044fe40007ffe0ff */
[----:B------:R-:W-:-:S02]  /*0240*/  @P3 IADD3 R12, PT, PT, R4, RZ, RZ ;  /* 0x000000ff040c3210 */ /* 0x000fc40007ffe0ff */
[----:B---3--:R-:W-:Y:S01]  /*0250*/  IADD3 R13, PT, PT, R5, -0x1, RZ ;  /* 0xffffffff050d7810 */ /* 0x008fe20007ffe0ff */
[----:B------:R-:W-:-:S05]  /*0260*/  @!P2 IMAD.MOV R13, RZ, RZ, R5 ;  /* 0x000000ffff0da224 */ /* 0x000fca00078e0205 */
[----:B------:R-:W-:-:S13]  /*0270*/  ISETP.GT.U32.AND P0, PT, R13, R12, PT ;  /* 0x0000000c0d00720c */ /* 0x000fda0003f04070 */
[----:B------:R-:W-:Y:S05]  /*0280*/  @!P0 BRA `(.L_x_23) ;  /* 0x0000000c006c8947 */ /* 0x000fea0003800000 */
[----:B------:R-:W-:Y:S01]  /*0290*/  IADD3 R7, PT, PT, R5, -0x2, -R4 ;  /* 0xfffffffe05077810 */ /* 0x000fe20007ffe804 */
[----:B------:R-:W-:Y:S01]  /*02a0*/  BSSY.RECONVERGENT B2, `(.L_x_24) ;  /* 0x000006c000027945 */ /* 0x000fe20003800200 */
[----:B------:R-:W-:Y:S01]  /*02b0*/  MOV R6, R12 ;  /* 0x0000000c00067202 */ /* 0x000fe20000000f00 */
[----:B------:R-:W-:Y:S01]  /*02c0*/  IMAD.MOV.U32 R20, RZ, RZ, RZ ;  /* 0x000000ffff147224 */ /* 0x000fe200078e00ff */
[----:B------:R-:W-:Y:S02]  /*02d0*/  ISETP.GE.U32.AND P1, PT, R7, 0xf, PT ;  /* 0x0000000f0700780c */ /* 0x000fe40003f26070 */
[----:B------:R-:W-:-:S04]  /*02e0*/  IADD3 R8, PT, PT, R13, -R6, RZ ;  /* 0x800000060d087210 */ /* 0x000fc80007ffe0ff */
[----:B------:R-:W-:-:S07]  /*02f0*/  LOP3.LUT P0, R9, R8, 0xf, RZ, 0xc0, !PT ;  /* 0x0000000f08097812 */ /* 0x000fce000780c0ff */
[----:B------:R-:W-:Y:S06]  /*0300*/  @!P1 BRA `(.L_x_25) ;  /* 0x0000000400949947 */ /* 0x000fec0003800000 */
[----:B------:R-:W0:Y:S01]  /*0310*/  LDC.64 R10, c[0x0][0x3a8] ;  /* 0x0000ea00ff0a7b82 */ /* 0x000e220000000a00 */
[----:B------:R-:W-:Y:S02]  /*0320*/  LOP3.LUT R7, R8, 0xfffffff0, RZ, 0xc0, !PT ;  /* 0xfffffff008077812 */ /* 0x000fe400078ec0ff */
[----:B------:R-:W-:-:S03]  /*0330*/  MOV R20, RZ ;  /* 0x000000ff00147202 */ /* 0x000fc60000000f00 */
[----:B------:R-:W-:Y:S02]  /*0340*/  IMAD.MOV R7, RZ, RZ, -R7 ;  /* 0x000000ffff077224 */ /* 0x000fe400078e0a07 */
[----:B------:R-:W1:Y:S01]  /*0350*/  LDC.64 R12, c[0x0][0x3a0] ;  /* 0x0000e800ff0c7b82 */ /* 0x000e620000000a00 */
[----:B0-----:R-:W-:-:S03]  /*0360*/  IMAD.WIDE.U32 R10, R6, 0x4, R10 ;  /* 0x00000004060a7825 */ /* 0x001fc600078e000a */
[----:B------:R-:W-:Y:S01]  /*0370*/  IADD3 R18, P1, PT, R10, 0x20, RZ ;  /* 0x000000200a127810 */ /* 0x000fe20007f3e0ff */
[----:B-1----:R-:W-:-:S03]  /*0380*/  IMAD.WIDE.U32 R12, R6, 0x4, R12 ;  /* 0x00000004060c7825 */ /* 0x002fc600078e000c */
[----:B------:R-:W-:Y:S02]  /*0390*/  IADD3.X R15, PT, PT, RZ, R11, RZ, P1, !PT ;  /* 0x0000000bff0f7210 */ /* 0x000fe40000ffe4ff */
[----:B------:R-:W-:-:S04]  /*03a0*/  IADD3 R12, P3, PT, R12, 0x20, RZ ;  /* 0x000000200c0c7810 */ /* 0x000fc80007f7e0ff */
[----:B------:R-:W-:-:S09]  /*03b0*/  IADD3.X R13, PT, PT, RZ, R13, RZ, P3, !PT ;  /* 0x0000000dff0d7210 */ /* 0x000fd20001ffe4ff */
.L_x_26:
[----:B------:R-:W2:Y:S01]  /*03c0*/  LDG.E R11, desc[UR6][R12.64+-0x20] ;  /* 0xffffe0060c0b7981 */ /* 0x000ea2000c1e1900 */
[----:B------:R-:W2:Y:S03]  /*03d0*/  LDC.64 R16, c[0x0][0x3b8] ;  /* 0x0000ee00ff107b82 */ /* 0x000ea60000000a00 */
[----:B------:R-:W3:Y:S01]  /*03e0*/  LDG.E R19, desc[UR6][R12.64+-0x1c] ;  /* 0xffffe4060c137981 */ /* 0x000ee2000c1e1900 */
[----:B------:R-:W-:-:S03]  /*03f0*/  MOV R14, R18 ;  /* 0x00000012000e7202 */ /* 0x000fc60000000f00 */
[----:B------:R-:W4:Y:S04]  /*0400*/  LDG.E R29, desc[UR6][R12.64+-0x18] ;  /* 0xffffe8060c1d7981 */ /* 0x000f28000c1e1900 */
[----:B------:R-:W5:Y:S04]  /*0410*/  LDG.E R21, desc[UR6][R14.64+-0x20] ;  /* 0xffffe0060e157981 */ /* 0x000f68000c1e1900 */
[----:B------:R-:W5:Y:S04]  /*0420*/  LDG.E R27, desc[UR6][R12.64+-0x14] ;  /* 0xffffec060c1b7981 */ /* 0x000f68000c1e1900 */
[----:B------:R-:W5:Y:S04]  /*0430*/  LDG.E R25, desc[UR6][R14.64+-0x1c] ;  /* 0xffffe4060e197981 */ /* 0x000f68000c1e1900 */
[----:B------:R-:W5:Y:S04]  /*0440*/  LDG.E R23, desc[UR6][R12.64+-0x10] ;  /* 0xfffff0060c177981 */ /* 0x000f68000c1e1900 */
[----:B------:R-:W5:Y:S04]  /*0450*/  LDG.E R22, desc[UR6][R14.64+-0x18] ;  /* 0xffffe8060e167981 */ /* 0x000f68000c1e1900 */
[----:B------:R-:W5:Y:S01]  /*0460*/  LDG.E R24, desc[UR6][R12.64+-0xc] ;  /* 0xfffff4060c187981 */ /* 0x000f62000c1e1900 */
[----:B--2---:R-:W-:-:S04]  /*0470*/  IMAD.WIDE.U32 R10, R11, 0x4, R16 ;  /* 0x000000040b0a7825 */ /* 0x004fc800078e0010 */
[--C-:B---3--:R-:W-:Y:S02]  /*0480*/  IMAD.WIDE.U32 R18, R19, 0x4, R16.reuse ;  /* 0x0000000413127825 */ /* 0x108fe400078e0010 */
[----:B------:R-:W2:Y:S04]  /*0490*/  LDG.E R10, desc[UR6][R10.64] ;  /* 0x000000060a0a7981 */ /* 0x000ea8000c1e1900 */
[----:B------:R-:W3:Y:S01]  /*04a0*/  LDG.E R18, desc[UR6][R18.64] ;  /* 0x0000000612127981 */ /* 0x000ee2000c1e1900 */
[----:B----4-:R-:W-:-:S04]  /*04b0*/  IMAD.WIDE.U32 R28, R29, 0x4, R16 ;  /* 0x000000041d1c7825 */ /* 0x010fc800078e0010 */
[----:B-----5:R-:W-:Y:S01]  /*04c0*/  IMAD.WIDE.U32 R26, R27, 0x4, R16 ;  /* 0x000000041b1a7825 */ /* 0x020fe200078e0010 */
[----:B------:R-:W4:Y:S03]  /*04d0*/  LDG.E R11, desc[UR6][R14.64+-0x14] ;  /* 0xffffec060e0b7981 */ /* 0x000f26000c1e1900 */
[----:B--2---:R-:W-:Y:S02]  /*04e0*/  FFMA R20, R21, R10, R20 ;  /* 0x0000000a15147223 */ /* 0x004fe40000000014 */
[----:B------:R-:W2:Y:S02]  /*04f0*/  LDG.E R21, desc[UR6][R28.64] ;  /* 0x000000061c157981 */ /* 0x000ea4000c1e1900 */
[----:B---3--:R-:W-:Y:S01]  /*0500*/  FFMA R20, R25, R18, R20 ;  /* 0x0000001219147223 */ /* 0x008fe20000000014 */
[----:B------:R-:W-:Y:S01]  /*0510*/  IMAD.WIDE.U32 R18, R23, 0x4, R16 ;  /* 0x0000000417127825 */ /* 0x000fe200078e0010 */
[----:B------:R-:W4:Y:S04]  /*0520*/  LDG.E R10, desc[UR6][R26.64] ;  /* 0x000000061a0a7981 */ /* 0x000f28000c1e1900 */
[----:B------:R-:W3:Y:S04]  /*0530*/  LDG.E R23, desc[UR6][R12.64+-0x8] ;  /* 0xfffff8060c177981 */ /* 0x000ee8000c1e1900 */
[----:B------:R-:W5:Y:S04]  /*0540*/  LDG.E R18, desc[UR6][R18.64] ;  /* 0x0000000612127981 */ /* 0x000f68000c1e1900 */
[----:B------:R-:W5:Y:S04]  /*0550*/  LDG.E R25, desc[UR6][R14.64+-0x10] ;  /* 0xfffff0060e197981 */ /* 0x000f68000c1e1900 */
[----:B------:R-:W5:Y:S04]  /*0560*/  LDG.E R27, desc[UR6][R12.64+-0x4] ;  /* 0xfffffc060c1b7981 */ /* 0x000f68000c1e1900 */
[----:B------:R-:W5:Y:S04]  /*0570*/  LDG.E R29, desc[UR6][R12.64] ;  /* 0x000000060c1d7981 */ /* 0x000f68000c1e1900 */
[----:B------:R-:W5:Y:S04]  /*0580*/  LDG.E R26, desc[UR6][R12.64+0x8] ;  /* 0x000008060c1a7981 */ /* 0x000f68000c1e1900 */
[----:B------:R-:W5:Y:S01]  /*0590*/  LDG.E R28, desc[UR6][R14.64+-0x4] ;  /* 0xfffffc060e1c7981 */ /* 0x000f62000c1e1900 */
[----:B--2---:R-:W-:Y:S01]  /*05a0*/  FFMA R22, R22, R21, R20 ;  /* 0x0000001516167223 */ /* 0x004fe20000000014 */
[----:B------:R-:W-:-:S02]  /*05b0*/  IMAD.WIDE.U32 R20, R24, 0x4, R16 ;  /* 0x0000000418147825 */ /* 0x000fc400078e0010 */
[----:B------:R-:W2:Y:S02]  /*05c0*/  LDG.E R24, desc[UR6][R14.64+-0xc] ;  /* 0xfffff4060e187981 */ /* 0x000ea4000c1e1900 */
[----:B----4-:R-:W-:Y:S02]  /*05d0*/  FFMA R22, R11, R10, R22 ;  /* 0x0000000a0b167223 */ /* 0x010fe40000000016 */
[----:B------:R-:W2:Y:S01]  /*05e0*/  LDG.E R20, desc[UR6][R20.64] ;  /* 0x0000000614147981 */ /* 0x000ea2000c1e1900 */
[----:B---3--:R-:W-:-:S06]  /*05f0*/  IMAD.WIDE.U32 R10, R23, 0x4, R16 ;  /* 0x00000004170a7825 */ /* 0x008fcc00078e0010 */
[----:B------:R-:W3:Y:S01]  /*0600*/  LDG.E R11, desc[UR6][R10.64] ;  /* 0x000000060a0b7981 */ /* 0x000ee2000c1e1900 */
[----:B-----5:R-:W-:-:S03]  /*0610*/  FFMA R25, R25, R18, R22 ;  /* 0x0000001219197223 */ /* 0x020fc60000000016 */
[----:B------:R-:W4:Y:S01]  /*0620*/  LDG.E R21, desc[UR6][R14.64] ;  /* 0x000000060e157981 */ /* 0x000f22000c1e1900 */
[----:B------:R-:W-:-:S03]  /*0630*/  IMAD.WIDE.U32 R18, R27, 0x4, R16 ;  /* 0x000000041b127825 */ /* 0x000fc600078e0010 */
[----:B------:R-:W5:Y:S04]  /*0640*/  LDG.E R27, desc[UR6][R12.64+0x4] ;  /* 0x000004060c1b7981 */ /* 0x000f68000c1e1900 */
[----:B------:R-:W3:Y:S04]  /*0650*/  LDG.E R10, desc[UR6][R14.64+-0x8] ;  /* 0xfffff8060e0a7981 */ /* 0x000ee8000c1e1900 */
[----:B------:R-:W4:Y:S01]  /*0660*/  LDG.E R19, desc[UR6][R18.64] ;  /* 0x0000000612137981 */ /* 0x000f22000c1e1900 */
[----:B------:R-:W-:-:S03]  /*0670*/  IMAD.WIDE.U32 R22, R29, 0x4, R16 ;  /* 0x000000041d167825 */ /* 0x000fc600078e0010 */
[----:B------:R-:W4:Y:S04]  /*0680*/  LDG.E R29, desc[UR6][R12.64+0x1c] ;  /* 0x00001c060c1d7981 */ /* 0x000f28000c1e1900 */
[----:B------:R-:W4:Y:S04]  /*0690*/  LDG.E R22, desc[UR6][R22.64] ;  /* 0x0000000616167981 */ /* 0x000f28000c1e1900 */
[----:B------:R-:W4:Y:S01]  /*06a0*/  LDG.E R18, desc[UR6][R14.64+0x4] ;  /* 0x000004060e127981 */ /* 0x000f22000c1e1900 */
[----:B--2---:R-:W-:-:S03]  /*06b0*/  FFMA R25, R24, R20, R25 ;  /* 0x0000001418197223 */ /* 0x004fc60000000019 */
[----:B------:R-:W2:Y:S04]  /*06c0*/  LDG.E R24, desc[UR6][R14.64+0x8] ;  /* 0x000008060e187981 */ /* 0x000ea8000c1e1900 */
[----:B------:R-:W2:Y:S01]  /*06d0*/  LDG.E R20, desc[UR6][R12.64+0x14] ;  /* 0x000014060c147981 */ /* 0x000ea2000c1e1900 */
[----:B---3--:R-:W-:Y:S01]  /*06e0*/  FFMA R25, R10, R11, R25 ;  /* 0x0000000b0a197223 */ /* 0x008fe20000000019 */
[----:B-----5:R-:W-:-:S04]  /*06f0*/  IMAD.WIDE.U32 R10, R27, 0x4, R16 ;  /* 0x000000041b0a7825 */ /* 0x020fc800078e0010 */
[----:B------:R-:W-:-:S04]  /*0700*/  IMAD.WIDE.U32 R26, R26, 0x4, R16 ;  /* 0x000000041a1a7825 */ /* 0x000fc800078e0010 */
[----:B----4-:R-:W-:Y:S01]  /*0710*/  FFMA R28, R28, R19, R25 ;  /* 0x000000131c1c7223 */ /* 0x010fe20000000019 */
[----:B------:R-:W3:Y:S04]  /*0720*/  LDG.E R10, desc[UR6][R10.64] ;  /* 0x000000060a0a7981 */ /* 0x000ee8000c1e1900 */
[----:B------:R-:W4:Y:S04]  /*0730*/  LDG.E R25, desc[UR6][R12.64+0xc] ;  /* 0x00000c060c197981 */ /* 0x000f28000c1e1900 */
[----:B------:R-:W2:Y:S04]  /*0740*/  LDG.E R27, desc[UR6][R26.64] ;  /* 0x000000061a1b7981 */ /* 0x000ea8000c1e1900 */
[----:B------:R-:W5:Y:S01]  /*0750*/  LDG.E R19, desc[UR6][R12.64+0x10] ;  /* 0x000010060c137981 */ /* 0x000f62000c1e1900 */
[----:B------:R-:W-:-:S03]  /*0760*/  FFMA R23, R21, R22, R28 ;  /* 0x0000001615177223 */ /* 0x000fc6000000001c */
[----:B------:R-:W5:Y:S04]  /*0770*/  LDG.E R21, desc[UR6][R12.64+0x18] ;  /* 0x000018060c157981 */ /* 0x000f68000c1e1900 */
[----:B------:R-:W5:Y:S01]  /*0780*/  LDG.E R26, desc[UR6][R14.64+0x10] ;  /* 0x000010060e1a7981 */ /* 0x000f62000c1e1900 */
[----:B---3--:R-:W-:Y:S01]  /*0790*/  FFMA R18, R18, R10, R23 ;  /* 0x0000000a12127223 */ /* 0x008fe20000000017 */
[----:B----4-:R-:W-:Y:S02]  /*07a0*/  IMAD.WIDE.U32 R22, R25, 0x4, R16 ;  /* 0x0000000419167825 */ /* 0x010fe400078e0010 */
[----:B------:R-:W3:Y:S02]  /*07b0*/  LDG.E R25, desc[UR6][R14.64+0xc] ;  /* 0x00000c060e197981 */ /* 0x000ee4000c1e1900 */
[----:B--2---:R-:W-:-:S02]  /*07c0*/  FFMA R24, R24, R27, R18 ;  /* 0x0000001b18187223 */ /* 0x004fc40000000012 */
[----:B------:R-:W3:Y:S01]  /*07d0*/  LDG.E R22, desc[UR6][R22.64] ;  /* 0x0000000616167981 */ /* 0x000ee2000c1e1900 */
[----:B-----5:R-:W-:-:S03]  /*07e0*/  IMAD.WIDE.U32 R18, R19, 0x4, R16 ;  /* 0x0000000413127825 */ /* 0x020fc600078e0010 */
[----:B------:R-:W2:Y:S01]  /*07f0*/  LDG.E R27, desc[UR6][R14.64+0x14] ;  /* 0x000014060e1b7981 */ /* 0x000ea2000c1e1900 */
[----:B------:R-:W-:-:S03]  /*0800*/  IMAD.WIDE.U32 R10, R20, 0x4, R16 ;  /* 0x00000004140a7825 */ /* 0x000fc600078e0010 */
[----:B------:R0:W4:Y:S01]  /*0810*/  LDG.E R19, desc[UR6][R18.64] ;  /* 0x0000000612137981 */ /* 0x000122000c1e1900 */
[----:B------:R-:W-:-:S03]  /*0820*/  IMAD.WIDE.U32 R20, R21, 0x4, R16 ;  /* 0x0000000415147825 */ /* 0x000fc600078e0010 */
[----:B------:R-:W2:Y:S01]  /*0830*/  LDG.E R10, desc[UR6][R10.64] ;  /* 0x000000060a0a7981 */ /* 0x000ea2000c1e1900 */
[----:B------:R-:W-:-:S03]  /*0840*/  IMAD.WIDE.U32 R16, R29, 0x4, R16 ;  /* 0x000000041d107825 */ /* 0x000fc600078e0010 */
[----:B------:R-:W5:Y:S04]  /*0850*/  LDG.E R20, desc[UR6][R20.64] ;  /* 0x0000000614147981 */ /* 0x000f68000c1e1900 */
[----:B------:R-:W5:Y:S04]  /*0860*/  LDG.E R29, desc[UR6][R14.64+0x18] ;  /* 0x000018060e1d7981 */ /* 0x000f68000c1e1900 */
[----:B------:R-:W5:Y:S04]  /*0870*/  LDG.E R16, desc[UR6][R16.64] ;  /* 0x0000000610107981 */ /* 0x000f68000c1e1900 */
[----:B------:R1:W5:Y:S01]  /*0880*/  LDG.E R23, desc[UR6][R14.64+0x1c] ;  /* 0x00001c060e177981 */ /* 0x000362000c1e1900 */
[----:B------:R-:W-:-:S04]  /*0890*/  IADD3 R7, PT, PT, R7, 0x10, RZ ;  /* 0x0000001007077810 */ /* 0x000fc80007ffe0ff */
[----:B------:R-:W-:Y:S02]  /*08a0*/  ISETP.NE.AND P1, PT, R7, RZ, PT ;  /* 0x000000ff0700720c */ /* 0x000fe40003f25270 */
[----:B------:R-:W-:Y:S02]  /*08b0*/  IADD3 R12, P5, PT, R12, 0x40, RZ ;  /* 0x000000400c0c7810 */ /* 0x000fe40007fbe0ff */
[----:B0-----:R-:W-:Y:S02]  /*08c0*/  IADD3 R18, P3, PT, R14, 0x40, RZ ;  /* 0x000000400e127810 */ /* 0x001fe40007f7e0ff */
[----:B------:R-:W-:Y:S01]  /*08d0*/  IADD3 R6, PT, PT, R6, 0x10, RZ ;  /* 0x0000001006067810 */ /* 0x000fe20007ffe0ff */
[----:B------:R-:W-:Y:S01]  /*08e0*/  IMAD.X R13, RZ, RZ, R13, P5 ;  /* 0x000000ffff0d7224 */ /* 0x000fe200028e060d */
[----:B-1----:R-:W-:Y:S01]  /*08f0*/  IADD3.X R15, PT, PT, RZ, R15, RZ, P3, !PT ;  /* 0x0000000fff0f7210 */ /* 0x002fe20001ffe4ff */
[----:B---3--:R-:W-:-:S04]  /*0900*/  FFMA R25, R25, R22, R24 ;  /* 0x0000001619197223 */ /* 0x008fc80000000018 */
[----:B----4-:R-:W-:-:S04]  /*0910*/  FFMA R26, R26, R19, R25 ;  /* 0x000000131a1a7223 */ /* 0x010fc80000000019 */
[----:B--2---:R-:W-:-:S04]  /*0920*/  FFMA R26, R27, R10, R26 ;  /* 0x0000000a1b1a7223 */ /* 0x004fc8000000001a */
[----:B-----5:R-:W-:-:S04]  /*0930*/  FFMA R20, R29, R20, R26 ;  /* 0x000000141d147223 */ /* 0x020fc8000000001a */
[----:B------:R-:W-:Y:S01]  /*0940*/  FFMA R20, R23, R16, R20 ;  /* 0x0000001017147223 */ /* 0x000fe20000000014 */
[----:B------:R-:W-:Y:S06]  /*0950*/  @P1 BRA `(.L_x_26) ;  /* 0xfffffff800981947 */ /* 0x000fec000383ffff */
.L_x_25:
[----:B------:R-:W-:Y:S05]  /*0960*/  BSYNC.RECONVERGENT B2 ;  /* 0x0000000000027941 */ /* 0x000fea0003800200 */
.L_x_24:
[----:B------:R-:W-:Y:S05]  /*0970*/  @!P0 BRA `(.L_x_23) ;  /* 0x0000000400b08947 */ /* 0x000fea0003800000 */
[----:B------:R-:W-:Y:S01]  /*0980*/  ISETP.GE.U32.AND P0, PT, R9, 0x8, PT ;  /* 0x000000080900780c */ /* 0x000fe20003f06070 */
[----:B------:R-:W-:Y:S01]  /*0990*/  BSSY.RECONVERGENT B2, `(.L_x_27) ;  /* 0x0000031000027945 */ /* 0x000fe20003800200 */
[----:B------:R-:W-:-:S11]  /*09a0*/  LOP3.LUT P1, R25, R8, 0x7, RZ, 0xc0, !PT ;  /* 0x0000000708197812 */ /* 0x000fd6000782c0ff */
[----:B------:R-:W-:Y:S05]  /*09b0*/  @!P0 BRA `(.L_x_28) ;  /* 0x0000000000b88947 */ /* 0x000fea0003800000 */
        /* <DEDUP_REMOVED lines=9> */
[----:B------:R-:W5:Y:S04]  /*0a50*/  LDG.E R18, desc[UR6][R10.64] ;  /* 0x000000060a127981 */ /* 0x000f68000c1e1900 */
[----:B------:R-:W2:Y:S04]  /*0a60*/  LDG.E R19, desc[UR6][R22.64+0x10] ;  /* 0x0000100616137981 */ /* 0x000ea8000c1e1900 */
[----:B------:R-:W2:Y:S04]  /*0a70*/  LDG.E R24, desc[UR6][R10.64+0x4] ;  /* 0x000004060a187981 */ /* 0x000ea8000c1e1900 */
[----:B------:R-:W2:Y:S04]  /*0a80*/  LDG.E R21, desc[UR6][R22.64+0x14] ;  /* 0x0000140616157981 */ /* 0x000ea8000c1e1900 */
[----:B------:R-:W5:Y:S04]  /*0a90*/  LDG.E R9, desc[UR6][R22.64+0x18] ;  /* 0x0000180616097981 */ /* 0x000f68000c1e1900 */
[----:B------:R5:W2:Y:S04]  /*0aa0*/  LDG.E R7, desc[UR6][R22.64+0x1c] ;  /* 0x00001c0616077981 */ /* 0x000aa8000c1e1900 */
[----:B------:R-:W2:Y:S01]  /*0ab0*/  LDG.E R28, desc[UR6][R10.64+0x18] ;  /* 0x000018060a1c7981 */ /* 0x000ea2000c1e1900 */
[----:B-1----:R-:W-:-:S04]  /*0ac0*/  IMAD.WIDE.U32 R16, R17, 0x4, R12 ;  /* 0x0000000411107825 */ /* 0x002fc800078e000c */
[--C-:B---3--:R-:W-:Y:S02]  /*0ad0*/  IMAD.WIDE.U32 R26, R27, 0x4, R12.reuse ;  /* 0x000000041b1a7825 */ /* 0x108fe400078e000c */
[----:B------:R-:W3:Y:S04]  /*0ae0*/  LDG.E R17, desc[UR6][R16.64] ;  /* 0x0000000610117981 */ /* 0x000ee8000c1e1900 */
[----:B------:R-:W2:Y:S01]  /*0af0*/  LDG.E R27, desc[UR6][R26.64] ;  /* 0x000000061a1b7981 */ /* 0x000ea2000c1e1900 */
[----:B----4-:R-:W-:-:S06]  /*0b00*/  IMAD.WIDE.U32 R14, R15, 0x4, R12 ;  /* 0x000000040f0e7825 */ /* 0x010fcc00078e000c */
[----:B------:R-:W4:Y:S04]  /*0b10*/  LDG.E R14, desc[UR6][R14.64] ;  /* 0x000000060e0e7981 */ /* 0x000f28000c1e1900 */
[----:B------:R-:W4:Y:S01]  /*0b20*/  LDG.E R26, desc[UR6][R10.64+0xc] ;  /* 0x00000c060a1a7981 */ /* 0x000f22000c1e1900 */
[----:B-----5:R-:W-:-:S03]  /*0b30*/  IMAD.WIDE.U32 R22, R9, 0x4, R12 ;  /* 0x0000000409167825 */ /* 0x020fc600078e000c */
[----:B------:R-:W5:Y:S04]  /*0b40*/  LDG.E R9, desc[UR6][R10.64+0x14] ;  /* 0x000014060a097981 */ /* 0x000f68000c1e1900 */
[----:B------:R-:W5:Y:S01]  /*0b50*/  LDG.E R22, desc[UR6][R22.64] ;  /* 0x0000000616167981 */ /* 0x000f62000c1e1900 */
[----:B---3--:R-:W-:Y:S01]  /*0b60*/  FFMA R20, R18, R17, R20 ;  /* 0x0000001112147223 */ /* 0x008fe20000000014 */
[--C-:B--2---:R-:W-:Y:S02]  /*0b70*/  IMAD.WIDE.U32 R16, R29, 0x4, R12.reuse ;  /* 0x000000041d107825 */ /* 0x104fe400078e000c */
[----:B------:R-:W4:Y:S02]  /*0b80*/  LDG.E R29, desc[UR6][R10.64+0x8] ;  /* 0x000008060a1d7981 */ /* 0x000f24000c1e1900 */
[----:B------:R-:W-:-:S04]  /*0b90*/  IMAD.WIDE.U32 R18, R19, 0x4, R12 ;  /* 0x0000000413127825 */ /* 0x000fc800078e000c */
[----:B------:R-:W-:Y:S01]  /*0ba0*/  FFMA R24, R24, R27, R20 ;  /* 0x0000001b18187223 */ /* 0x000fe20000000014 */
[----:B------:R-:W2:Y:S01]  /*0bb0*/  LDG.E R16, desc[UR6][R16.64] ;  /* 0x0000000610107981 */ /* 0x000ea2000c1e1900 */
[----:B------:R-:W-:-:S03]  /*0bc0*/  IMAD.WIDE.U32 R20, R21, 0x4, R12 ;  /* 0x0000000415147825 */ /* 0x000fc600078e000c */
[----:B------:R-:W3:Y:S04]  /*0bd0*/  LDG.E R18, desc[UR6][R18.64] ;  /* 0x0000000612127981 */ /* 0x000ee8000c1e1900 */
[----:B------:R-:W3:Y:S01]  /*0be0*/  LDG.E R27, desc[UR6][R10.64+0x10] ;  /* 0x000010060a1b7981 */ /* 0x000ee2000c1e1900 */
[----:B------:R-:W-:-:S03]  /*0bf0*/  IMAD.WIDE.U32 R12, R7, 0x4, R12 ;  /* 0x00000004070c7825 */ /* 0x000fc600078e000c */
[----:B------:R-:W5:Y:S04]  /*0c00*/  LDG.E R20, desc[UR6][R20.64] ;  /* 0x0000000614147981 */ /* 0x000f68000c1e1900 */
[----:B------:R-:W5:Y:S04]  /*0c10*/  LDG.E R7, desc[UR6][R10.64+0x1c] ;  /* 0x00001c060a077981 */ /* 0x000f68000c1e1900 */
[----:B------:R-:W5:Y:S01]  /*0c20*/  LDG.E R12, desc[UR6][R12.64] ;  /* 0x000000060c0c7981 */ /* 0x000f62000c1e1900 */
[----:B------:R-:W-:Y:S01]  /*0c30*/  IADD3 R6, PT, PT, R6, 0x8, RZ ;  /* 0x0000000806067810 */ /* 0x000fe20007ffe0ff */
[----:B----4-:R-:W-:-:S04]  /*0c40*/  FFMA R29, R29, R14, R24 ;  /* 0x0000000e1d1d7223 */ /* 0x010fc80000000018 */
[----:B--2---:R-:W-:-:S04]  /*0c50*/  FFMA R16, R26, R16, R29 ;  /* 0x000000101a107223 */ /* 0x004fc8000000001d */
[----:B---3--:R-:W-:-:S04]  /*0c60*/  FFMA R16, R27, R18, R16 ;  /* 0x000000121b107223 */ /* 0x008fc80000000010 */
[----:B-----5:R-:W-:-:S04]  /*0c70*/  FFMA R9, R9, R20, R16 ;  /* 0x0000001409097223 */ /* 0x020fc80000000010 */
[----:B------:R-:W-:-:S04]  /*0c80*/  FFMA R9, R28, R22, R9 ;  /* 0x000000161c097223 */ /* 0x000fc80000000009 */
[----:B------:R-:W-:-:S07]  /*0c90*/  FFMA R20, R7, R12, R9 ;  /* 0x0000000c07147223 */ /* 0x000fce0000000009 */
.L_x_28:
[----:B------:R-:W-:Y:S05]  /*0ca0*/  BSYNC.RECONVERGENT B2 ;  /* 0x0000000000027941 */ /* 0x000fea0003800200 */
.L_x_27:
[----:B------:R-:W-:Y:S05]  /*0cb0*/  @!P1 BRA `(.L_x_23) ;  /* 0x0000000000e09947 */ /* 0x000fea0003800000 */
[----:B------:R-:W-:Y:S01]  /*0cc0*/  ISETP.GE.U32.AND P0, PT, R25, 0x4, PT ;  /* 0x000000041900780c */ /* 0x000fe20003f06070 */
[----:B------:R-:W-:Y:S01]  /*0cd0*/  BSSY.RECONVERGENT B2, `(.L_x_29) ;  /* 0x000001e000027945 */ /* 0x000fe20003800200 */
[----:B------:R-:W-:-:S04]  /*0ce0*/  LOP3.LUT R8, R8, 0x3, RZ, 0xc0, !PT ;  /* 0x0000000308087812 */ /* 0x000fc800078ec0ff */
[----:B------:R-:W-:-:S07]  /*0cf0*/  ISETP.NE.AND P1, PT, R8, RZ, PT ;  /* 0x000000ff0800720c */ /* 0x000fce0003f25270 */
[----:B------:R-:W-:Y:S06]  /*0d00*/  @!P0 BRA `(.L_x_30) ;  /* 0x0000000000688947 */ /* 0x000fec0003800000 */
[----:B------:R-:W0:Y:S08]  /*0d10*/  LDC.64 R10, c[0x0][0x3a0] ;  /* 0x0000e800ff0a7b82 */ /* 0x000e300000000a00 */
[----:B------:R-:W1:Y:S01]  /*0d20*/  LDC.64 R12, c[0x0][0x3b8] ;  /* 0x0000ee00ff0c7b82 */ /* 0x000e620000000a00 */
[----:B0-----:R-:W-:-:S07]  /*0d30*/  IMAD.WIDE.U32 R22, R6, 0x4, R10 ;  /* 0x0000000406167825 */ /* 0x001fce00078e000a */
[----:B------:R-:W0:Y:S01]  /*0d40*/  LDC.64 R10, c[0x0][0x3a8] ;  /* 0x0000ea00ff0a7b82 */ /* 0x000e220000000a00 */
[----:B------:R-:W1:Y:S04]  /*0d50*/  LDG.E R19, desc[UR6][R22.64] ;  /* 0x0000000616137981 */ /* 0x000e68000c1e1900 */
[----:B------:R-:W2:Y:S04]  /*0d60*/  LDG.E R15, desc[UR6][R22.64+0x4] ;  /* 0x00000406160f7981 */ /* 0x000ea8000c1e1900 */
[----:B------:R-:W3:Y:S04]  /*0d70*/  LDG.E R17, desc[UR6][R22.64+0x8] ;  /* 0x0000080616117981 */ /* 0x000ee8000c1e1900 */
[----:B------:R-:W4:Y:S01]  /*0d80*/  LDG.E R9, desc[UR6][R22.64+0xc] ;  /* 0x00000c0616097981 */ /* 0x000f22000c1e1900 */
[----:B0-----:R-:W-:-:S05]  /*0d90*/  IMAD.WIDE.U32 R10, R6, 0x4, R10 ;  /* 0x00000004060a7825 */ /* 0x001fca00078e000a */
[----:B------:R-:W5:Y:S04]  /*0da0*/  LDG.E R7, desc[UR6][R10.64] ;  /* 0x000000060a077981 */ /* 0x000f68000c1e1900 */
[----:B------:R-:W5:Y:S04]  /*0db0*/  LDG.E R24, desc[UR6][R10.64+0x4] ;  /* 0x000004060a187981 */ /* 0x000f68000c1e1900 */
[----:B------:R-:W5:Y:S04]  /*0dc0*/  LDG.E R22, desc[UR6][R10.64+0x8] ;  /* 0x000008060a167981 */ /* 0x000f68000c1e1900 */
[----:B------:R-:W5:Y:S01]  /*0dd0*/  LDG.E R26, desc[UR6][R10.64+0xc] ;  /* 0x00000c060a1a7981 */ /* 0x000f62000c1e1900 */
[----:B-1----:R-:W-:-:S04]  /*0de0*/  IMAD.WIDE.U32 R18, R19, 0x4, R12 ;  /* 0x0000000413127825 */ /* 0x002fc800078e000c */
[--C-:B--2---:R-:W-:Y:S02]  /*0df0*/  IMAD.WIDE.U32 R14, R15, 0x4, R12.reuse ;  /* 0x000000040f0e7825 */ /* 0x104fe400078e000c */
[----:B------:R-:W5:Y:S02]  /*0e00*/  LDG.E R18, desc[UR6][R18.64] ;  /* 0x0000000612127981 */ /* 0x000f64000c1e1900 */
[--C-:B---3--:R-:W-:Y:S02]  /*0e10*/  IMAD.WIDE.U32 R16, R17, 0x4, R12.reuse ;  /* 0x0000000411107825 */ /* 0x108fe400078e000c */
[----:B------:R-:W2:Y:S02]  /*0e20*/  LDG.E R14, desc[UR6][R14.64] ;  /* 0x000000060e0e7981 */ /* 0x000ea4000c1e1900 */
[----:B----4-:R-:W-:Y:S02]  /*0e30*/  IMAD.WIDE.U32 R12, R9, 0x4, R12 ;  /* 0x00000004090c7825 */ /* 0x010fe400078e000c */
[----:B------:R-:W3:Y:S04]  /*0e40*/  LDG.E R16, desc[UR6][R16.64] ;  /* 0x0000000610107981 */ /* 0x000ee8000c1e1900 */
[----:B------:R-:W4:Y:S01]  /*0e50*/  LDG.E R12, desc[UR6][R12.64] ;  /* 0x000000060c0c7981 */ /* 0x000f22000c1e1900 */
[----:B------:R-:W-:Y:S01]  /*0e60*/  IADD3 R6, PT, PT, R6, 0x4, RZ ;  /* 0x0000000406067810 */ /* 0x000fe20007ffe0ff */
[----:B-----5:R-:W-:-:S04]  /*0e70*/  FFMA R7, R7, R18, R20 ;  /* 0x0000001207077223 */ /* 0x020fc80000000014 */
[----:B--2---:R-:W-:-:S04]  /*0e80*/  FFMA R7, R24, R14, R7 ;  /* 0x0000000e18077223 */ /* 0x004fc80000000007 */
[----:B---3--:R-:W-:-:S04]  /*0e90*/  FFMA R7, R22, R16, R7 ;  /* 0x0000001016077223 */ /* 0x008fc80000000007 */
[----:B----4-:R-:W-:-:S07]  /*0ea0*/  FFMA R20, R26, R12, R7 ;  /* 0x0000000c1a147223 */ /* 0x010fce0000000007 */
.L_x_30:
[----:B------:R-:W-:Y:S05]  /*0eb0*/  BSYNC.RECONVERGENT B2 ;  /* 0x0000000000027941 */ /* 0x000fea0003800200 */
.L_x_29:
[----:B------:R-:W-:Y:S05]  /*0ec0*/  @!P1 BRA `(.L_x_23) ;  /* 0x00000000005c9947 */ /* 0x000fea0003800000 */
[----:B------:R-:W0:Y:S08]  /*0ed0*/  LDC.64 R12, c[0x0][0x3a0] ;  /* 0x0000e800ff0c7b82 */ /* 0x000e300000000a00 */
[----:B------:R-:W1:Y:S08]  /*0ee0*/  LDC.64 R14, c[0x0][0x3a8] ;  /* 0x0000ea00ff0e7b82 */ /* 0x000e700000000a00 */
[----:B------:R-:W2:Y:S01]  /*0ef0*/  LDC.64 R10, c[0x0][0x3b8] ;  /* 0x0000ee00ff0a7b82 */ /* 0x000ea20000000a00 */
[----:B0-----:R-:W-:-:S05]  /*0f00*/  IMAD.WIDE.U32 R12, R6, 0x4, R12 ;  /* 0x00000004060c7825 */ /* 0x001fca00078e000c */
[----:B------:R-:W2:Y:S01]  /*0f10*/  LDG.E R9, desc[UR6][R12.64] ;  /* 0x000000060c097981 */ /* 0x000ea2000c1e1900 */
[----:B-1----:R-:W-:Y:S01]  /*0f20*/  IMAD.WIDE.U32 R6, R6, 0x4, R14 ;  /* 0x0000000406067825 */ /* 0x002fe200078e000e */
[----:B------:R-:W-:-:S03]  /*0f30*/  ISETP.NE.AND P0, PT, R8, 0x1, PT ;  /* 0x000000010800780c */ /* 0x000fc60003f05270 */
[----:B--2---:R-:W-:Y:S02]  /*0f40*/  IMAD.WIDE.U32 R14, R9, 0x4, R10 ;  /* 0x00000004090e7825 */ /* 0x004fe400078e000a */
[----:B------:R-:W2:Y:S04]  /*0f50*/  LDG.E R9, desc[UR6][R6.64] ;  /* 0x0000000606097981 */ /* 0x000ea8000c1e1900 */
[----:B------:R-:W2:Y:S02]  /*0f60*/  LDG.E R14, desc[UR6][R14.64] ;  /* 0x000000060e0e7981 */ /* 0x000ea4000c1e1900 */
[----:B--2---:R-:W-:Y:S02]  /*0f70*/  FFMA R20, R9, R14, R20 ;  /* 0x0000000e09147223 */ /* 0x004fe40000000014 */
[----:B------:R-:W-:Y:S05]  /*0f80*/  @!P0 BRA `(.L_x_23) ;  /* 0x00000000002c8947 */ /* 0x000fea0003800000 */
[----:B------:R-:W-:Y:S01]  /*0f90*/  ISETP.NE.AND P0, PT, R8, 0x2, PT ;  /* 0x000000020800780c */ /* 0x000fe20003f05270 */
[----:B------:R-:W2:Y:S04]  /*0fa0*/  LDG.E R9, desc[UR6][R12.64+0x4] ;  /* 0x000004060c097981 */ /* 0x000ea8000c1e1900 */
[----:B------:R-:W3:Y:S08]  /*0fb0*/  LDG.E R15, desc[UR6][R6.64+0x4] ;  /* 0x00000406060f7981 */ /* 0x000ef0000c1e1900 */
[----:B------:R-:W4:Y:S01]  /*0fc0*/  @P0 LDG.E R17, desc[UR6][R12.64+0x8] ;  /* 0x000008060c110981 */ /* 0x000f22000c1e1900 */
[----:B--2---:R-:W-:-:S06]  /*0fd0*/  IMAD.WIDE.U32 R8, R9, 0x4, R10 ;  /* 0x0000000409087825 */ /* 0x004fcc00078e000a */
[----:B------:R-:W3:Y:S01]  /*0fe0*/  LDG.E R8, desc[UR6][R8.64] ;  /* 0x0000000608087981 */ /* 0x000ee2000c1e1900 */
[----:B----4-:R-:W-:-:S03]  /*0ff0*/  @P0 IMAD.WIDE.U32 R10, R17, 0x4, R10 ;  /* 0x00000004110a0825 */ /* 0x010fc600078e000a */
[----:B------:R-:W2:Y:S04]  /*1000*/  @P0 LDG.E R17, desc[UR6][R6.64+0x8] ;  /* 0x0000080606110981 */ /* 0x000ea8000c1e1900 */
[----:B------:R-:W2:Y:S01]  /*1010*/  @P0 LDG.E R10, desc[UR6][R10.64] ;  /* 0x000000060a0a0981 */ /* 0x000ea2000c1e1900 */
[----:B---3--:R-:W-:-:S04]  /*1020*/  FFMA R20, R15, R8, R20 ;  /* 0x000000080f147223 */ /* 0x008fc80000000014 */
[----:B--2---:R-:W-:-:S07]  /*1030*/  @P0 FFMA R20, R17, R10, R20 ;  /* 0x0000000a11140223 */ /* 0x004fce0000000014 */
.L_x_23:
[----:B------:R-:W-:Y:S05]  /*1040*/  BSYNC.RECONVERGENT B0 ;  /* 0x0000000000007941 */ /* 0x000fea0003800200 */
.L_x_22:
[----:B------:R-:W0:Y:S01]  /*1050*/  LDC.64 R6, c[0x0][0x3b8] ;  /* 0x0000ee00ff067b82 */ /* 0x000e220000000a00 */
[----:B------:R-:W1:Y:S07]  /*1060*/  LDCU.U8 UR4, c[0x0][0x3c0] ;  /* 0x00007800ff0477ac */ /* 0x000e6e0008000000 */
[----:B------:R-:W2:Y:S01]  /*1070*/  LDC.64 R8, c[0x0][0x3a8] ;  /* 0x0000ea00ff087b82 */ /* 0x000ea20000000a00 */
[----:B0-----:R-:W-:-:S05]  /*1080*/  IMAD.WIDE.U32 R6, R3, 0x4, R6 ;  /* 0x0000000403067825 */ /* 0x001fca00078e0006 */
[----:B------:R-:W3:Y:S01]  /*1090*/  LDG.E R3, desc[UR6][R6.64] ;  /* 0x0000000606037981 */ /* 0x000ee2000c1e1900 */
[----:B-1----:R-:W-:-:S04]  /*10a0*/  UPRMT UR4, UR4, 0x8880, URZ ;  /* 0x0000888004047896 */ /* 0x002fc800080000ff */
[----:B------:R-:W-:-:S06]  /*10b0*/  UISETP.NE.AND UP0, UPT, UR4, URZ, UPT ;  /* 0x000000ff0400728c */ /* 0x000fcc000bf05270 */
[----:B------:R-:W-:-:S13]  /*10c0*/  PLOP3.LUT P3, PT, PT, PT, UP0, 0x80, 0x8 ;  /* 0x000000000008781c */ /* 0x000fda0003f6f008 */
[----:B------:R-:W-:-:S04]  /*10d0*/  @P3 VIADD R4, R5, 0xffffffff ;  /* 0xffffffff05043836 */ /* 0x000fc80000000000 */
[----:B--2---:R-:W-:-:S04]  /*10e0*/  IMAD.WIDE.U32 R4, R4, 0x4, R8 ;  /* 0x0000000404047825 */ /* 0x004fc800078e0008 */
[----:B---3--:R-:W-:-:S05]  /*10f0*/  FADD R3, R3, -R20 ;  /* 0x8000001403037221 */ /* 0x008fca0000000000 */
[----:B------:R0:W-:Y:S04]  /*1100*/  STG.E desc[UR6][R6.64], R3 ;  /* 0x0000000306007986 */ /* 0x0001e8000c101906 */
[----:B------:R-:W2:Y:S01]  /*1110*/  LDG.E R11, desc[UR6][R4.64] ;  /* 0x00000006040b7981 */ /* 0x000ea2000c1e1900 */
[----:B------:R-:W-:Y:S01]  /*1120*/  BSSY.RECONVERGENT B0, `(.L_x_31) ;  /* 0x000000c000007945 */ /* 0x000fe20003800200 */
[----:B--2---:R-:W1:Y:S08]  /*1130*/  MUFU.RCP R8, R11 ;  /* 0x0000000b00087308 */ /* 0x004e700000001000 */
[----:B------:R-:W2:Y:S01]  /*1140*/  FCHK P0, R3, R11 ;  /* 0x0000000b03007302 */ /* 0x000ea20000000000 */
[----:B-1----:R-:W-:-:S04]  /*1150*/  FFMA R9, -R11, R8, 1 ;  /* 0x3f8000000b097423 */ /* 0x002fc80000000108 */
[----:B------:R-:W-:-:S04]  /*1160*/  FFMA R8, R8, R9, R8 ;  /* 0x0000000908087223 */ /* 0x000fc80000000008 */
[----:B------:R-:W-:-:S04]  /*1170*/  FFMA R9, R3, R8, RZ ;  /* 0x0000000803097223 */ /* 0x000fc800000000ff */
[----:B------:R-:W-:-:S04]  /*1180*/  FFMA R10, -R11, R9, R3 ;  /* 0x000000090b0a7223 */ /* 0x000fc80000000103 */
[----:B------:R-:W-:Y:S01]  /*1190*/  FFMA R9, R8, R10, R9 ;  /* 0x0000000a08097223 */ /* 0x000fe20000000009 */
[----:B0-2---:R-:W-:Y:S06]  /*11a0*/  @!P0 BRA `(.L_x_32) ;  /* 0x00000000000c8947 */ /* 0x005fec0003800000 */
[----:B------:R-:W-:-:S07]  /*11b0*/  MOV R8, 0x11d0 ;  /* 0x000011d000087802 */ /* 0x000fce0000000f00 */
[----:B------:R-:W-:Y:S05]  /*11c0*/  CALL.REL.NOINC `($__internal_1_$__cuda_sm3x_div_rn_noftz_f32_slowpath) ;  /* 0x00000000001c7944 */ /* 0x000fea0003c00000 */
[----:B------:R-:W-:-:S07]  /*11d0*/  MOV R9, R3 ;  /* 0x0000000300097202 */ /* 0x000fce0000000f00 */
.L_x_32:
[----:B------:R-:W-:Y:S05]  /*11e0*/  BSYNC.RECONVERGENT B0 ;  /* 0x0000000000007941 */ /* 0x000fea0003800200 */
.L_x_31:
[----:B------:R0:W-:Y:S02]  /*11f0*/  STG.E desc[UR6][R6.64], R9 ;  /* 0x0000000906007986 */ /* 0x0001e4000c101906 */
.L_x_21:
[----:B------:R-:W-:Y:S05]  /*1200*/  BSYNC.RECONVERGENT B1 ;  /* 0x0000000000017941 */ /* 0x000fea0003800200 */
.L_x_20:
[----:B------:R-:W-:Y:S06]  /*1210*/  BAR.SYNC.DEFER_BLOCKING 0x0 ;  /* 0x0000000000007b1d */ /* 0x000fec0000010000 */
[----:B------:R-:W-:Y:S05]  /*1220*/  @P4 BRA `(.L_x_33) ;  /* 0xffffffec00a84947 */ /* 0x000fea000383ffff */
[----:B------:R-:W-:Y:S05]  /*1230*/  EXIT ;  /* 0x000000000000794d */ /* 0x000fea0003800000 */
        .weak           $__internal_1_$__cuda_sm3x_div_rn_noftz_f32_slowpath
        .type           $__internal_1_$__cuda_sm3x_div_rn_noftz_f32_slowpath,@function
        .size           $__internal_1_$__cuda_sm3x_div_rn_noftz_f32_slowpath,(.L_x_104 - $__internal_1_$__cuda_sm3x_div_rn_noftz_f32_slowpath)
$__internal_1_$__cuda_sm3x_div_rn_noftz_f32_slowpath:
[----:B------:R-:W-:Y:S01]  /*1240*/  SHF.R.U32.HI R9, RZ, 0x17, R11 ;  /* 0x00000017ff097819 */ /* 0x000fe2000001160b */
[----:B------:R-:W-:Y:S01]  /*1250*/  BSSY.RECONVERGENT B2, `(.L_x_34) ;  /* 0x0000064000027945 */ /* 0x000fe20003800200 */
[----:B------:R-:W-:Y:S02]  /*1260*/  SHF.R.U32.HI R4, RZ, 0x17, R3 ;  /* 0x00000017ff047819 */ /* 0x000fe40000011603 */
[----:B------:R-:W-:Y:S02]  /*1270*/  LOP3.LUT R9, R9, 0xff, RZ, 0xc0, !PT ;  /* 0x000000ff09097812 */ /* 0x000fe400078ec0ff */
[----:B------:R-:W-:Y:S02]  /*1280*/  LOP3.LUT R13, R4, 0xff, RZ, 0xc0, !PT ;  /* 0x000000ff040d7812 */ /* 0x000fe400078ec0ff */
[----:B------:R-:W-:Y:S02]  /*1290*/  IADD3 R14, PT, PT, R9, -0x1, RZ ;  /* 0xffffffff090e7810 */ /* 0x000fe40007ffe0ff */
[----:B------:R-:W-:-:S02]  /*12a0*/  IADD3 R12, PT, PT, R13, -0x1, RZ ;  /* 0xffffffff0d0c7810 */ /* 0x000fc40007ffe0ff */
[----:B------:R-:W-:Y:S02]  /*12b0*/  ISETP.GT.U32.AND P0, PT, R14, 0xfd, PT ;  /* 0x000000fd0e00780c */ /* 0x000fe40003f04070 */
[----:B------:R-:W-:Y:S02]  /*12c0*/  MOV R10, R3 ;  /* 0x00000003000a7202 */ /* 0x000fe40000000f00 */
[----:B------:R-:W-:-:S13]  /*12d0*/  ISETP.GT.U32.OR P0, PT, R12, 0xfd, P0 ;  /* 0x000000fd0c00780c */ /* 0x000fda0000704470 */
[----:B------:R-:W-:Y:S01]  /*12e0*/  @!P0 IMAD.MOV.U32 R5, RZ, RZ, RZ ;  /* 0x000000ffff058224 */ /* 0x000fe200078e00ff */
[----:B------:R-:W-:Y:S06]  /*12f0*/  @!P0 BRA `(.L_x_35) ;  /* 0x0000000000608947 */ /* 0x000fec0003800000 */
[----:B------:R-:W-:Y:S02]  /*1300*/  FSETP.GTU.FTZ.AND P0, PT, |R3|, +INF , PT ;  /* 0x7f8000000300780b */ /* 0x000fe40003f1c200 */
[----:B------:R-:W-:Y:S02]  /*1310*/  FSETP.GTU.FTZ.AND P1, PT, |R11|, +INF , PT ;  /* 0x7f8000000b00780b */ /* 0x000fe40003f3c200 */
[----:B------:R-:W-:Y:S02]  /*1320*/  MOV R4, R11 ;  /* 0x0000000b00047202 */ /* 0x000fe40000000f00 */
[----:B------:R-:W-:-:S13]  /*1330*/  PLOP3.LUT P0, PT, P0, P1, PT, 0xf8, 0x8f ;  /* 0x00000000008f781c */ /* 0x000fda0000703f70 */
[----:B------:R-:W-:Y:S05]  /*1340*/  @P0 BRA `(.L_x_36) ;  /* 0x00000004004c0947 */ /* 0x000fea0003800000 */
[----:B------:R-:W-:-:S13]  /*1350*/  LOP3.LUT P0, RZ, R11, 0x7fffffff, R10, 0xc8, !PT ;  /* 0x7fffffff0bff7812 */ /* 0x000fda000780c80a */
[----:B------:R-:W-:Y:S05]  /*1360*/  @!P0 BRA `(.L_x_37) ;  /* 0x00000004003c8947 */ /* 0x000fea0003800000 */
[C---:B------:R-:W-:Y:S02]  /*1370*/  FSETP.NEU.FTZ.AND P5, PT, |R3|.reuse, +INF , PT ;  /* 0x7f8000000300780b */ /* 0x040fe40003fbd200 */
[----:B------:R-:W-:Y:S02]  /*1380*/  FSETP.NEU.FTZ.AND P1, PT, |R4|, +INF , PT ;  /* 0x7f8000000400780b */ /* 0x000fe40003f3d200 */
[----:B------:R-:W-:-:S11]  /*1390*/  FSETP.NEU.FTZ.AND P0, PT, |R3|, +INF , PT ;  /* 0x7f8000000300780b */ /* 0x000fd60003f1d200 */
[----:B------:R-:W-:Y:S05]  /*13a0*/  @!P1 BRA !P5, `(.L_x_37) ;  /* 0x00000004002c9947 */ /* 0x000fea0006800000 */
[----:B------:R-:W-:-:S04]  /*13b0*/  LOP3.LUT P5, RZ, R10, 0x7fffffff, RZ, 0xc0, !PT ;  /* 0x7fffffff0aff7812 */ /* 0x000fc800078ac0ff */
[----:B------:R-:W-:-:S13]  /*13c0*/  PLOP3.LUT P1, PT, P1, P5, PT, 0x2f, 0xf2 ;  /* 0x0000000000f2781c */ /* 0x000fda0000f2a577 */
[----:B------:R-:W-:Y:S05]  /*13d0*/  @P1 BRA `(.L_x_38) ;  /* 0x0000000400181947 */ /* 0x000fea0003800000 */
[----:B------:R-:W-:-:S04]  /*13e0*/  LOP3.LUT P1, RZ, R11, 0x7fffffff, RZ, 0xc0, !PT ;  /* 0x7fffffff0bff7812 */ /* 0x000fc8000782c0ff */
[----:B------:R-:W-:-:S13]  /*13f0*/  PLOP3.LUT P0, PT, P0, P1, PT, 0x2f, 0xf2 ;  /* 0x0000000000f2781c */ /* 0x000fda0000702577 */
[----:B------:R-:W-:Y:S05]  /*1400*/  @P0 BRA `(.L_x_39) ;  /* 0x0000000400000947 */ /* 0x000fea0003800000 */
[----:B------:R-:W-:Y:S02]  /*1410*/  ISETP.GE.AND P0, PT, R12, RZ, PT ;  /* 0x000000ff0c00720c */ /* 0x000fe40003f06270 */
[----:B------:R-:W-:-:S11]  /*1420*/  ISETP.GE.AND P1, PT, R14, RZ, PT ;  /* 0x000000ff0e00720c */ /* 0x000fd60003f26270 */
[----:B------:R-:W-:Y:S01]  /*1430*/  @P0 MOV R5, RZ ;  /* 0x000000ff00050202 */ /* 0x000fe20000000f00 */
[----:B------:R-:W-:Y:S01]  /*1440*/  @!P0 FFMA R10, R3, 1.84467440737095516160e+19, RZ ;  /* 0x5f800000030a8823 */ /* 0x000fe200000000ff */
[----:B------:R-:W-:Y:S01]  /*1450*/  @!P0 MOV R5, 0xffffffc0 ;  /* 0xffffffc000058802 */ /* 0x000fe20000000f00 */
[----:B------:R-:W-:-:S03]  /*1460*/  @!P1 FFMA R11, R4, 1.84467440737095516160e+19, RZ ;  /* 0x5f800000040b9823 */ /* 0x000fc600000000ff */
[----:B------:R-:W-:-:S07]  /*1470*/  @!P1 IADD3 R5, PT, PT, R5, 0x40, RZ ;  /* 0x0000004005059810 */ /* 0x000fce0007ffe0ff */
.L_x_35:
[----:B------:R-:W-:Y:S01]  /*1480*/  LEA R4, R9, 0xc0800000, 0x17 ;  /* 0xc080000009047811 */ /* 0x000fe200078eb8ff */
[----:B------:R-:W-:Y:S04]  /*1490*/  BSSY.RECONVERGENT B3, `(.L_x_40) ;  /* 0x0000036000037945 */ /* 0x000fe80003800200 */
[----:B------:R-:W-:Y:S01]  /*14a0*/  IMAD.IADD R11, R11, 0x1, -R4 ;  /* 0x000000010b0b7824 */ /* 0x000fe200078e0a04 */
[----:B------:R-:W-:-:S03]  /*14b0*/  IADD3 R4, PT, PT, R13, -0x7f, RZ ;  /* 0xffffff810d047810 */ /* 0x000fc60007ffe0ff */
[----:B------:R-:W0:Y:S01]  /*14c0*/  MUFU.RCP R12, R11 ;  /* 0x0000000b000c7308 */ /* 0x000e220000001000 */
[----:B------:R-:W-:Y:S01]  /*14d0*/  FADD.FTZ R14, -R11, -RZ ;  /* 0x800000ff0b0e7221 */ /* 0x000fe20000010100 */
[----:B------:R-:W-:-:S03]  /*14e0*/  IMAD R3, R4, -0x800000, R10 ;  /* 0xff80000004037824 */ /* 0x000fc600078e020a */
[----:B0-----:R-:W-:-:S04]  /*14f0*/  FFMA R13, R12, R14, 1 ;  /* 0x3f8000000c0d7423 */ /* 0x001fc8000000000e */
[----:B------:R-:W-:-:S04]  /*1500*/  FFMA R15, R12, R13, R12 ;  /* 0x0000000d0c0f7223 */ /* 0x000fc8000000000c */
[----:B------:R-:W-:-:S04]  /*1510*/  FFMA R10, R3, R15, RZ ;  /* 0x0000000f030a7223 */ /* 0x000fc800000000ff */
[----:B------:R-:W-:-:S04]  /*1520*/  FFMA R13, R14, R10, R3 ;  /* 0x0000000a0e0d7223 */ /* 0x000fc80000000003 */
[----:B------:R-:W-:Y:S01]  /*1530*/  FFMA R12, R15, R13, R10 ;  /* 0x0000000d0f0c7223 */ /* 0x000fe2000000000a */
[----:B------:R-:W-:-:S03]  /*1540*/  IADD3 R10, PT, PT, R4, 0x7f, -R9 ;  /* 0x0000007f040a7810 */ /* 0x000fc60007ffe809 */
[----:B------:R-:W-:Y:S01]  /*1550*/  FFMA R13, R14, R12, R3 ;  /* 0x0000000c0e0d7223 */ /* 0x000fe20000000003 */
[----:B------:R-:W-:-:S03]  /*1560*/  IADD3 R10, PT, PT, R10, R5, RZ ;  /* 0x000000050a0a7210 */ /* 0x000fc60007ffe0ff */
[----:B------:R-:W-:-:S05]  /*1570*/  FFMA R3, R15, R13, R12 ;  /* 0x0000000d0f037223 */ /* 0x000fca000000000c */
[----:B------:R-:W-:-:S04]  /*1580*/  SHF.R.U32.HI R4, RZ, 0x17, R3 ;  /* 0x00000017ff047819 */ /* 0x000fc80000011603 */
[----:B------:R-:W-:-:S04]  /*1590*/  LOP3.LUT R4, R4, 0xff, RZ, 0xc0, !PT ;  /* 0x000000ff04047812 */ /* 0x000fc800078ec0ff */
[----:B------:R-:W-:-:S04]  /*15a0*/  IADD3 R11, PT, PT, R4, R10, RZ ;  /* 0x0000000a040b7210 */ /* 0x000fc80007ffe0ff */
[----:B------:R-:W-:-:S04]  /*15b0*/  IADD3 R4, PT, PT, R11, -0x1, RZ ;  /* 0xffffffff0b047810 */ /* 0x000fc80007ffe0ff */
[----:B------:R-:W-:-:S13]  /*15c0*/  ISETP.GE.U32.AND P0, PT, R4, 0xfe, PT ;  /* 0x000000fe0400780c */ /* 0x000fda0003f06070 */
[----:B------:R-:W-:Y:S05]  /*15d0*/  @!P0 BRA `(.L_x_41) ;  /* 0x0000000000808947 */ /* 0x000fea0003800000 */
[----:B------:R-:W-:-:S13]  /*15e0*/  ISETP.GT.AND P0, PT, R11, 0xfe, PT ;  /* 0x000000fe0b00780c */ /* 0x000fda0003f04270 */
[----:B------:R-:W-:Y:S05]  /*15f0*/  @P0 BRA `(.L_x_42) ;  /* 0x00000000006c0947 */ /* 0x000fea0003800000 */
[----:B------:R-:W-:-:S13]  /*1600*/  ISETP.GE.AND P0, PT, R11, 0x1, PT ;  /* 0x000000010b00780c */ /* 0x000fda0003f06270 */
[----:B------:R-:W-:Y:S05]  /*1610*/  @P0 BRA `(.L_x_43) ;  /* 0x0000000000740947 */ /* 0x000fea0003800000 */
[----:B------:R-:W-:Y:S02]  /*1620*/  ISETP.GE.AND P0, PT, R11, -0x18, PT ;  /* 0xffffffe80b00780c */ /* 0x000fe40003f06270 */
[----:B------:R-:W-:-:S11]  /*1630*/  LOP3.LUT R3, R3, 0x80000000, RZ, 0xc0, !PT ;  /* 0x8000000003037812 */ /* 0x000fd600078ec0ff */
[----:B------:R-:W-:Y:S05]  /*1640*/  @!P0 BRA `(.L_x_43) ;  /* 0x0000000000688947 */ /* 0x000fea0003800000 */
[-CC-:B------:R-:W-:Y:S01]  /*1650*/  FFMA.RZ R4, R15, R13.reuse, R12.reuse ;  /* 0x0000000d0f047223 */ /* 0x180fe2000000c00c */
[----:B------:R-:W-:Y:S02]  /*1660*/  VIADD R10, R11, 0x20 ;  /* 0x000000200b0a7836 */ /* 0x000fe40000000000 */
[-CC-:B------:R-:W-:Y:S01]  /*1670*/  FFMA.RM R5, R15, R13.reuse, R12.reuse ;  /* 0x0000000d0f057223 */ /* 0x180fe2000000400c */
[----:B------:R-:W-:Y:S02]  /*1680*/  ISETP.NE.AND P5, PT, R11, RZ, PT ;  /* 0x000000ff0b00720c */ /* 0x000fe40003fa5270 */
[----:B------:R-:W-:Y:S01]  /*1690*/  LOP3.LUT R9, R4, 0x7fffff, RZ, 0xc0, !PT ;  /* 0x007fffff04097812 */ /* 0x000fe200078ec0ff */
[----:B------:R-:W-:Y:S01]  /*16a0*/  FFMA.RP R4, R15, R13, R12 ;  /* 0x0000000d0f047223 */ /* 0x000fe2000000800c */
[----:B------:R-:W-:Y:S02]  /*16b0*/  ISETP.NE.AND P1, PT, R11, RZ, PT ;  /* 0x000000ff0b00720c */ /* 0x000fe40003f25270 */
[----:B------:R-:W-:-:S02]  /*16c0*/  LOP3.LUT R9, R9, 0x800000, RZ, 0xfc, !PT ;  /* 0x0080000009097812 */ /* 0x000fc400078efcff */
[----:B------:R-:W-:Y:S02]  /*16d0*/  IADD3 R11, PT, PT, -R11, RZ, RZ ;  /* 0x000000ff0b0b7210 */ /* 0x000fe40007ffe1ff */
[----:B------:R-:W-:Y:S02]  /*16e0*/  SHF.L.U32 R10, R9, R10, RZ ;  /* 0x0000000a090a7219 */ /* 0x000fe400000006ff */
[----:B------:R-:W-:Y:S02]  /*16f0*/  FSETP.NEU.FTZ.AND P0, PT, R4, R5, PT ;  /* 0x000000050400720b */ /* 0x000fe40003f1d000 */
[----:B------:R-:W-:Y:S02]  /*1700*/  SEL R4, R11, RZ, P5 ;  /* 0x000000ff0b047207 */ /* 0x000fe40002800000 */
[----:B------:R-:W-:Y:S02]  /*1710*/  ISETP.NE.AND P1, PT, R10, RZ, P1 ;  /* 0x000000ff0a00720c */ /* 0x000fe40000f25270 */
[----:B------:R-:W-:-:S02]  /*1720*/  SHF.R.U32.HI R4, RZ, R4, R9 ;  /* 0x00000004ff047219 */ /* 0x000fc40000011609 */
[----:B------:R-:W-:Y:S02]  /*1730*/  PLOP3.LUT P0, PT, P0, P1, PT, 0xf8, 0x8f ;  /* 0x00000000008f781c */ /* 0x000fe40000703f70 */
[----:B------:R-:W-:Y:S02]  /*1740*/  SHF.R.U32.HI R10, RZ, 0x1, R4 ;  /* 0x00000001ff0a7819 */ /* 0x000fe40000011604 */
[----:B------:R-:W-:-:S04]  /*1750*/  SEL R5, RZ, 0x1, !P0 ;  /* 0x00000001ff057807 */ /* 0x000fc80004000000 */
[----:B------:R-:W-:-:S04]  /*1760*/  LOP3.LUT R5, R5, 0x1, R10, 0xf8, !PT ;  /* 0x0000000105057812 */ /* 0x000fc800078ef80a */
[----:B------:R-:W-:-:S04]  /*1770*/  LOP3.LUT R5, R5, R4, RZ, 0xc0, !PT ;  /* 0x0000000405057212 */ /* 0x000fc800078ec0ff */
[----:B------:R-:W-:-:S04]  /*1780*/  IADD3 R10, PT, PT, R10, R5, RZ ;  /* 0x000000050a0a7210 */ /* 0x000fc80007ffe0ff */
[----:B------:R-:W-:Y:S01]  /*1790*/  LOP3.LUT R3, R10, R3, RZ, 0xfc, !PT ;  /* 0x000000030a037212 */ /* 0x000fe200078efcff */
[----:B------:R-:W-:Y:S06]  /*17a0*/  BRA `(.L_x_43) ;  /* 0x0000000000107947 */ /* 0x000fec0003800000 */
.L_x_42:
[----:B------:R-:W-:-:S04]  /*17b0*/  LOP3.LUT R3, R3, 0x80000000, RZ, 0xc0, !PT ;  /* 0x8000000003037812 */ /* 0x000fc800078ec0ff */
[----:B------:R-:W-:Y:S01]  /*17c0*/  LOP3.LUT R3, R3, 0x7f800000, RZ, 0xfc, !PT ;  /* 0x7f80000003037812 */ /* 0x000fe200078efcff */
[----:B------:R-:W-:Y:S06]  /*17d0*/  BRA `(.L_x_43) ;  /* 0x0000000000047947 */ /* 0x000fec0003800000 */
.L_x_41:
[----:B------:R-:W-:-:S07]  /*17e0*/  LEA R3, R10, R3, 0x17 ;  /* 0x000000030a037211 */ /* 0x000fce00078eb8ff */
.L_x_43:
[----:B------:R-:W-:Y:S05]  /*17f0*/  BSYNC.RECONVERGENT B3 ;  /* 0x0000000000037941 */ /* 0x000fea0003800200 */
.L_x_40:
[----:B------:R-:W-:Y:S05]  /*1800*/  BRA `(.L_x_44) ;  /* 0x0000000000207947 */ /* 0x000fea0003800000 */
.L_x_39:
[----:B------:R-:W-:-:S04]  /*1810*/  LOP3.LUT R3, R11, 0x80000000, R10, 0x48, !PT ;  /* 0x800000000b037812 */ /* 0x000fc800078e480a */
[----:B------:R-:W-:Y:S01]  /*1820*/  LOP3.LUT R3, R3, 0x7f800000, RZ, 0xfc, !PT ;  /* 0x7f80000003037812 */ /* 0x000fe200078efcff */
[----:B------:R-:W-:Y:S06]  /*1830*/  BRA `(.L_x_44) ;  /* 0x0000000000147947 */ /* 0x000fec0003800000 */
.L_x_38:
[----:B------:R-:W-:Y:S01]  /*1840*/  LOP3.LUT R3, R11, 0x80000000, R10, 0x48, !PT ;  /* 0x800000000b037812 */ /* 0x000fe200078e480a */
[----:B------:R-:W-:Y:S06]  /*1850*/  BRA `(.L_x_44) ;  /* 0x00000000000c7947 */ /* 0x000fec0003800000 */
.L_x_37:
[----:B------:R-:W0:Y:S01]  /*1860*/  MUFU.RSQ R3, -QNAN ;  /* 0xffc0000000037908 */ /* 0x000e220000001400 */
[----:B------:R-:W-:Y:S05]  /*1870*/  BRA `(.L_x_44) ;  /* 0x0000000000047947 */ /* 0x000fea0003800000 */
.L_x_36:
[----:B------:R-:W-:-:S07]  /*1880*/  FADD.FTZ R3, R3, R4 ;  /* 0x0000000403037221 */ /* 0x000fce0000010000 */
.L_x_44:
[----:B------:R-:W-:Y:S05]  /*1890*/  BSYNC.RECONVERGENT B2 ;  /* 0x0000000000027941 */ /* 0x000fea0003800200 */
.L_x_34:
[----:B------:R-:W-:-:S04]  /*18a0*/  HFMA2 R9, -RZ, RZ, 0, 0 ;  /* 0x00000000ff097431 */ /* 0x000fc800000001ff */
[----:B0-----:R-:W-:Y:S05]  /*18b0*/  RET.REL.NODEC R8 `(solve_chain_float) ;  /* 0xffffffe408d07950 */ /* 0x001fea0003c3ffff */
.L_x_45:
        /* <DEDUP_REMOVED lines=12> */
.L_x_104:


//--------------------- .text.solve_row_multiblock_double --------------------------
	.section	.text.solve_row_multiblock_double,"ax",@progbits
	.align	128
        .global         solve_row_multiblock_double
        .type           solve_row_multiblock_double,@function
        .size           solve_row_multiblock_double,(.L_x_105 - solve_row_multiblock_double)
        .other          solve_row_multiblock_double,@"STO_CUDA_ENTRY STV_DEFAULT"
solve_row_multiblock_double:
.text.solve_row_multiblock_double:
[----:B------:R-:W-:Y:S08]  /*0000*/  LDC R1, c[0x0][0x37c] ;  /* 0x0000df00ff017b82 */ /* 0x000ff00000000800 */
[----:B------:R-:W0:Y:S01]  /*0010*/  LDC R3, c[0x0][0x380] ;  /* 0x0000e000ff037b82 */ /* 0x000e220000000800 */
[----:B------:R-:W1:Y:S07]  /*0020*/  LDCU.64 UR6, c[0x0][0x358] ;  /* 0x00006b00ff0677ac */ /* 0x000e6e0008000a00 */
[----:B------:R-:W2:Y:S01]  /*0030*/  LDC.64 R4, c[0x0][0x388] ;  /* 0x0000e200ff047b82 */ /* 0x000ea20000000a00 */
[----:B0-----:R-:W-:-:S02]  /*0040*/  VIADD R7, R3, 0x1 ;  /* 0x0000000103077836 */ /* 0x001fc40000000000 */
[----:B--2---:R-:W-:-:S04]  /*0050*/  IMAD.WIDE.U32 R2, R3, 0x4, R4 ;  /* 0x0000000403027825 */ /* 0x004fc800078e0004 */
[----:B------:R-:W-:Y:S02]  /*0060*/  IMAD.WIDE.U32 R4, R7, 0x4, R4 ;  /* 0x0000000407047825 */ /* 0x000fe400078e0004 */
[----:B-1----:R-:W2:Y:S04]  /*0070*/  LDG.E R2, desc[UR6][R2.64] ;  /* 0x0000000602027981 */ /* 0x002ea8000c1e1900 */
[----:B------:R-:W3:Y:S01]  /*0080*/  LDG.E R4, desc[UR6][R4.64] ;  /* 0x0000000604047981 */ /* 0x000ee2000c1e1900 */
[----:B------:R-:W0:Y:S01]  /*0090*/  LDCU UR4, c[0x0][0x360] ;  /* 0x00006c00ff0477ac */ /* 0x000e220008000800 */
[----:B------:R-:W0:Y:S01]  /*00a0*/  S2R R7, SR_CTAID.X ;  /* 0x0000000000077919 */ /* 0x000e220000002500 */
[----:B------:R-:W0:Y:S02]  /*00b0*/  S2R R0, SR_TID.X ;  /* 0x0000000000007919 */ /* 0x000e240000002100 */
[----:B0-----:R-:W-:-:S04]  /*00c0*/  IMAD R7, R7, UR4, R0 ;  /* 0x0000000407077c24 */ /* 0x001fc8000f8e0200 */
[----:B--2---:R-:W-:-:S05]  /*00d0*/  IMAD.IADD R7, R2, 0x1, R7 ;  /* 0x0000000102077824 */ /* 0x004fca00078e0207 */
[----:B---3--:R-:W-:-:S13]  /*00e0*/  ISETP.GE.U32.AND P0, PT, R7, R4, PT ;  /* 0x000000040700720c */ /* 0x008fda0003f06070 */
[----:B------:R-:W-:Y:S05]  /*00f0*/  @P0 EXIT ;  /* 0x000000000000094d */ /* 0x000fea0003800000 */
[----:B------:R-:W0:Y:S01]  /*0100*/  LDC.64 R2, c[0x0][0x390] ;  /* 0x0000e400ff027b82 */ /* 0x000e220000000a00 */
[----:B------:R-:W1:Y:S07]  /*0110*/  LDCU.U8 UR4, c[0x0][0x3c0] ;  /* 0x00007800ff0477ac */ /* 0x000e6e0008000000 */
[----:B------:R-:W2:Y:S01]  /*0120*/  LDC.64 R4, c[0x0][0x398] ;  /* 0x0000e600ff047b82 */ /* 0x000ea20000000a00 */
[----:B0-----:R-:W-:-:S05]  /*0130*/  IMAD.WIDE.U32 R2, R7, 0x4, R2 ;  /* 0x0000000407027825 */ /* 0x001fca00078e0002 */
[----:B------:R-:W3:Y:S01]  /*0140*/  LDG.E R0, desc[UR6][R2.64] ;  /* 0x0000000602007981 */ /* 0x000ee2000c1e1900 */
[----:B-1----:R-:W-:Y:S01]  /*0150*/  UPRMT UR4, UR4, 0x8880, URZ ;  /* 0x0000888004047896 */ /* 0x002fe200080000ff */
[----:B---3--:R-:W-:-:S04]  /*0160*/  VIADD R7, R0, 0x1 ;  /* 0x0000000100077836 */ /* 0x008fc80000000000 */
[----:B--2---:R-:W-:-:S04]  /*0170*/  IMAD.WIDE.U32 R6, R7, 0x4, R4 ;  /* 0x0000000407067825 */ /* 0x004fc800078e0004 */
[----:B------:R-:W-:Y:S02]  /*0180*/  IMAD.WIDE.U32 R4, R0, 0x4, R4 ;  /* 0x0000000400047825 */ /* 0x000fe400078e0004 */
[----:B------:R-:W2:Y:S04]  /*0190*/  LDG.E R6, desc[UR6][R6.64] ;  /* 0x0000000606067981 */ /* 0x000ea8000c1e1900 */
[----:B------:R-:W3:Y:S01]  /*01a0*/  LDG.E R4, desc[UR6][R4.64] ;  /* 0x0000000604047981 */ /* 0x000ee2000c1e1900 */
[----:B------:R-:W-:Y:S01]  /*01b0*/  ISETP.NE.AND P0, PT, RZ, UR4, PT ;  /* 0x00000004ff007c0c */ /* 0x000fe2000bf05270 */
[----:B------:R-:W-:Y:S01]  /*01c0*/  BSSY.RECONVERGENT B0, `(.L_x_46) ;  /* 0x00000e9000007945 */ /* 0x000fe20003800200 */
[----:B------:R-:W-:Y:S02]  /*01d0*/  ISETP.NE.AND P1, PT, RZ, UR4, PT ;  /* 0x00000004ff007c0c */ /* 0x000fe4000bf25270 */
[----:B------:R-:W-:-:S02]  /*01e0*/  CS2R R14, SRZ ;  /* 0x00000000000e7805 */ /* 0x000fc4000001ff00 */
[----:B------:R-:W-:Y:S02]  /*01f0*/  SEL R9, RZ, 0x1, P1 ;  /* 0x00000001ff097807 */ /* 0x000fe40000800000 */
[----:B--2---:R-:W-:-:S03]  /*0200*/  IADD3 R3, PT, PT, R6, -0x1, RZ ;  /* 0xffffffff06037810 */ /* 0x004fc60007ffe0ff */
[C---:B---3--:R-:W-:Y:S02]  /*0210*/  IMAD.IADD R2, R4.reuse, 0x1, R9 ;  /* 0x0000000104027824 */ /* 0x048fe400078e0209 */
[----:B------:R-:W-:Y:S01]  /*0220*/  IMAD.MOV.U32 R11, RZ, RZ, R3 ;  /* 0x000000ffff0b7224 */ /* 0x000fe200078e0003 */
[----:B------:R-:W-:Y:S01]  /*0230*/  SEL R3, R4, R3, !P1 ;  /* 0x0000000304037207 */ /* 0x000fe20004800000 */
[----:B------:R-:W-:-:S05]  /*0240*/  @!P0 IMAD.MOV R11, RZ, RZ, R6 ;  /* 0x000000ffff0b8224 */ /* 0x000fca00078e0206 */
[----:B------:R-:W-:-:S13]  /*0250*/  ISETP.GT.U32.AND P0, PT, R11, R2, PT ;  /* 0x000000020b00720c */ /* 0x000fda0003f04070 */
[----:B------:R-:W-:Y:S05]  /*0260*/  @!P0 BRA `(.L_x_47) ;  /* 0x0000000c00788947 */ /* 0x000fea0003800000 */
[----:B------:R-:W-:Y:S01]  /*0270*/  IADD3 R4, PT, PT, R9, R4, -R11 ;  /* 0x0000000409047210 */ /* 0x000fe20007ffe80b */
[----:B------:R-:W-:Y:S01]  /*0280*/  BSSY.RECONVERGENT B1, `(.L_x_48) ;  /* 0x000006d000017945 */ /* 0x000fe20003800200 */
[----:B------:R-:W-:Y:S02]  /*0290*/  IADD3 R5, PT, PT, R11, -R2, RZ ;  /* 0x800000020b057210 */ /* 0x000fe40007ffe0ff */
[----:B------:R-:W-:Y:S02]  /*02a0*/  CS2R R14, SRZ ;  /* 0x00000000000e7805 */ /* 0x000fe4000001ff00 */
[----:B------:R-:W-:Y:S02]  /*02b0*/  ISETP.GT.U32.AND P1, PT, R4, -0x10, PT ;  /* 0xfffffff00400780c */ /* 0x000fe40003f24070 */
[----:B------:R-:W-:-:S04]  /*02c0*/  LOP3.LUT R6, R5, 0xf, RZ, 0xc0, !PT ;  /* 0x0000000f05067812 */ /* 0x000fc800078ec0ff */
[----:B------:R-:W-:-:S07]  /*02d0*/  ISETP.NE.AND P0, PT, R6, RZ, PT ;  /* 0x000000ff0600720c */ /* 0x000fce0003f05270 */
[----:B------:R-:W-:Y:S06]  /*02e0*/  @P1 BRA `(.L_x_49) ;  /* 0x0000000400981947 */ /* 0x000fec0003800000 */
[----:B------:R-:W0:Y:S01]  /*02f0*/  LDC.64 R8, c[0x0][0x3a8] ;  /* 0x0000ea00ff087b82 */ /* 0x000e220000000a00 */
[----:B------:R-:W-:Y:S02]  /*0300*/  LOP3.LUT R4, R5, 0xfffffff0, RZ, 0xc0, !PT ;  /* 0xfffffff005047812 */ /* 0x000fe400078ec0ff */
[----:B------:R-:W-:-:S03]  /*0310*/  CS2R R14, SRZ ;  /* 0x00000000000e7805 */ /* 0x000fc6000001ff00 */
[----:B------:R-:W-:Y:S02]  /*0320*/  IMAD.MOV R4, RZ, RZ, -R4 ;  /* 0x000000ffff047224 */ /* 0x000fe400078e0a04 */
[----:B------:R-:W1:Y:S01]  /*0330*/  LDC.64 R10, c[0x0][0x3a0] ;  /* 0x0000e800ff0a7b82 */ /* 0x000e620000000a00 */
[----:B0-----:R-:W-:-:S03]  /*0340*/  IMAD.WIDE.U32 R8, R2, 0x8, R8 ;  /* 0x0000000802087825 */ /* 0x001fc600078e0008 */
[----:B------:R-:W-:Y:S01]  /*0350*/  IADD3 R7, P1, PT, R8, 0x40, RZ ;  /* 0x0000004008077810 */ /* 0x000fe20007f3e0ff */
[----:B-1----:R-:W-:-:S04]  /*0360*/  IMAD.WIDE.U32 R10, R2, 0x4, R10 ;  /* 0x00000004020a7825 */ /* 0x002fc800078e000a */
[----:B------:R-:W-:Y:S01]  /*0370*/  IMAD.X R16, RZ, RZ, R9, P1 ;  /* 0x000000ffff107224 */ /* 0x000fe200008e0609 */
[----:B------:R-:W-:-:S05]  /*0380*/  IADD3 R8, P2, PT, R10, 0x20, RZ ;  /* 0x000000200a087810 */ /* 0x000fca0007f5e0ff */
[----:B------:R-:W-:-:S08]  /*0390*/  IMAD.X R9, RZ, RZ, R11, P2 ;  /* 0x000000ffff097224 */ /* 0x000fd000010e060b */
.L_x_50:
[----:B------:R-:W2:Y:S01]  /*03a0*/  LDG.E R19, desc[UR6][R8.64+-0x20] ;  /* 0xffffe00608137981 */ /* 0x000ea2000c1e1900 */
[----:B------:R-:W2:Y:S03]  /*03b0*/  LDC.64 R10, c[0x0][0x3b8] ;  /* 0x0000ee00ff0a7b82 */ /* 0x000ea60000000a00 */
[----:B------:R-:W3:Y:S01]  /*03c0*/  LDG.E R29, desc[UR6][R8.64+-0x1c] ;  /* 0xffffe406081d7981 */ /* 0x000ee2000c1e1900 */
[----:B------:R-:W-:Y:S01]  /*03d0*/  MOV R12, R7 ;  /* 0x00000007000c7202 */ /* 0x000fe20000000f00 */
[----:B------:R-:W-:Y:S02]  /*03e0*/  IMAD.MOV.U32 R13, RZ, RZ, R16 ;  /* 0x000000ffff0d7224 */ /* 0x000fe400078e0010 */
[----:B------:R-:W4:Y:S04]  /*03f0*/  LDG.E R21, desc[UR6][R8.64+-0x18] ;  /* 0xffffe80608157981 */ /* 0x000f28000c1e1900 */
[----:B------:R-:W5:Y:S04]  /*0400*/  LDG.E.64 R24, desc[UR6][R12.64+-0x40] ;  /* 0xffffc0060c187981 */ /* 0x000f68000c1e1b00 */
[----:B------:R-:W5:Y:S04]  /*0410*/  LDG.E R27, desc[UR6][R8.64+-0x14] ;  /* 0xffffec06081b7981 */ /* 0x000f68000c1e1900 */
[----:B------:R-:W5:Y:S04]  /*0420*/  LDG.E.64 R16, desc[UR6][R12.64+-0x38] ;  /* 0xffffc8060c107981 */ /* 0x000f68000c1e1b00 */
[----:B------:R-:W5:Y:S01]  /*0430*/  LDG.E R7, desc[UR6][R8.64+-0xc] ;  /* 0xfffff40608077981 */ /* 0x000f62000c1e1900 */
[----:B--2---:R-:W-:-:S06]  /*0440*/  IMAD.WIDE.U32 R18, R19, 0x8, R10 ;  /* 0x0000000813127825 */ /* 0x004fcc00078e000a */
[----:B------:R-:W2:Y:S01]  /*0450*/  LDG.E.64 R18, desc[UR6][R18.64] ;  /* 0x0000000612127981 */ /* 0x000ea2000c1e1b00 */
[----:B---3--:R-:W-:-:S05]  /*0460*/  IMAD.WIDE.U32 R28, R29, 0x8, R10 ;  /* 0x000000081d1c7825 */ /* 0x008fca00078e000a */
[----:B------:R-:W3:Y:S01]  /*0470*/  LDG.E.64 R22, desc[UR6][R28.64] ;  /* 0x000000061c167981 */ /* 0x000ee2000c1e1b00 */
[----:B----4-:R-:W-:-:S06]  /*0480*/  IMAD.WIDE.U32 R20, R21, 0x8, R10 ;  /* 0x0000000815147825 */ /* 0x010fcc00078e000a */
[----:B------:R-:W4:Y:S01]  /*0490*/  LDG.E.64 R20, desc[UR6][R20.64] ;  /* 0x0000000614147981 */ /* 0x000f22000c1e1b00 */
[----:B-----5:R-:W-:-:S03]  /*04a0*/  IMAD.WIDE.U32 R26, R27, 0x8, R10 ;  /* 0x000000081b1a7825 */ /* 0x020fc600078e000a */
[----:B------:R-:W5:Y:S01]  /*04b0*/  LDG.E R29, desc[UR6][R8.64+-0x8] ;  /* 0xfffff806081d7981 */ /* 0x000f62000c1e1900 */
[----:B--2---:R-:W-:-:S03]  /*04c0*/  DFMA R18, R24, R18, R14 ;  /* 0x000000121812722b */ /* 0x004fc6000000000e */
[----:B------:R-:W2:Y:S04]  /*04d0*/  LDG.E R25, desc[UR6][R8.64+-0x10] ;  /* 0xfffff00608197981 */ /* 0x000ea8000c1e1900 */
[----:B------:R-:W4:Y:S01]  /*04e0*/  LDG.E.64 R14, desc[UR6][R12.64+-0x30] ;  /* 0xffffd0060c0e7981 */ /* 0x000f22000c1e1b00 */
[----:B---3--:R-:W-:-:S03]  /*04f0*/  DFMA R22, R16, R22, R18 ;  /* 0x000000161016722b */ /* 0x008fc60000000012 */
[----:B------:R-:W3:Y:S04]  /*0500*/  LDG.E.64 R18, desc[UR6][R12.64+-0x28] ;  /* 0xffffd8060c127981 */ /* 0x000ee8000c1e1b00 */
[----:B------:R-:W3:Y:S01]  /*0510*/  LDG.E.64 R16, desc[UR6][R26.64] ;  /* 0x000000061a107981 */ /* 0x000ee2000c1e1b00 */
[----:B-----5:R-:W-:-:S03]  /*0520*/  IMAD.WIDE.U32 R28, R29, 0x8, R10 ;  /* 0x000000081d1c7825 */ /* 0x020fc600078e000a */
[----:B------:R-:W5:Y:S01]  /*0530*/  LDG.E R27, desc[UR6][R8.64] ;  /* 0x00000006081b7981 */ /* 0x000f62000c1e1900 */
[--C-:B--2---:R-:W-:Y:S01]  /*0540*/  IMAD.WIDE.U32 R24, R25, 0x8, R10.reuse ;  /* 0x0000000819187825 */ /* 0x104fe200078e000a */
[----:B----4-:R-:W-:Y:S02]  /*0550*/  DFMA R20, R14, R20, R22 ;  /* 0x000000140e14722b */ /* 0x010fe40000000016 */
[----:B------:R-:W2:Y:S04]  /*0560*/  LDG.E.64 R14, desc[UR6][R12.64+-0x20] ;  /* 0xffffe0060c0e7981 */ /* 0x000ea8000c1e1b00 */
[----:B------:R-:W2:Y:S02]  /*0570*/  LDG.E.64 R24, desc[UR6][R24.64] ;  /* 0x0000000618187981 */ /* 0x000ea4000c1e1b00 */
[----:B---3--:R-:W-:Y:S01]  /*0580*/  DFMA R18, R18, R16, R20 ;  /* 0x000000101212722b */ /* 0x008fe20000000014 */
[----:B------:R-:W-:Y:S01]  /*0590*/  IMAD.WIDE.U32 R20, R7, 0x8, R10 ;  /* 0x0000000807147825 */ /* 0x000fe200078e000a */
[----:B------:R-:W3:Y:S04]  /*05a0*/  LDG.E R17, desc[UR6][R8.64+-0x4] ;  /* 0xfffffc0608117981 */ /* 0x000ee8000c1e1900 */
[----:B------:R-:W4:Y:S04]  /*05b0*/  LDG.E.64 R22, desc[UR6][R12.64+-0x18] ;  /* 0xffffe8060c167981 */ /* 0x000f28000c1e1b00 */
[----:B------:R-:W4:Y:S04]  /*05c0*/  LDG.E.64 R20, desc[UR6][R20.64] ;  /* 0x0000000614147981 */ /* 0x000f28000c1e1b00 */
[----:B------:R-:W5:Y:S01]  /*05d0*/  LDG.E R7, desc[UR6][R8.64+0x4] ;  /* 0x0000040608077981 */ /* 0x000f62000c1e1900 */
[----:B--2---:R-:W-:-:S03]  /*05e0*/  DFMA R24, R14, R24, R18 ;  /* 0x000000180e18722b */ /* 0x004fc60000000012 */
[----:B------:R-:W2:Y:S04]  /*05f0*/  LDG.E.64 R14, desc[UR6][R12.64+-0x10] ;  /* 0xfffff0060c0e7981 */ /* 0x000ea8000c1e1b00 */
[----:B------:R-:W2:Y:S01]  /*0600*/  LDG.E.64 R18, desc[UR6][R28.64] ;  /* 0x000000061c127981 */ /* 0x000ea2000c1e1b00 */
[----:B---3--:R-:W-:Y:S01]  /*0610*/  IMAD.WIDE.U32 R16, R17, 0x8, R10 ;  /* 0x0000000811107825 */ /* 0x008fe200078e000a */
[----:B----4-:R-:W-:-:S05]  /*0620*/  DFMA R20, R22, R20, R24 ;  /* 0x000000141614722b */ /* 0x010fca0000000018 */
[----:B------:R-:W3:Y:S04]  /*0630*/  LDG.E.64 R16, desc[UR6][R16.64] ;  /* 0x0000000610107981 */ /* 0x000ee8000c1e1b00 */
[----:B------:R-:W3:Y:S01]  /*0640*/  LDG.E.64 R24, desc[UR6][R12.64+-0x8] ;  /* 0xfffff8060c187981 */ /* 0x000ee2000c1e1b00 */
[----:B-----5:R-:W-:-:S03]  /*0650*/  IMAD.WIDE.U32 R26, R27, 0x8, R10 ;  /* 0x000000081b1a7825 */ /* 0x020fc600078e000a */
[----:B------:R-:W4:Y:S04]  /*0660*/  LDG.E R23, desc[UR6][R8.64+0x8] ;  /* 0x0000080608177981 */ /* 0x000f28000c1e1900 */
[----:B------:R-:W5:Y:S01]  /*0670*/  LDG.E R29, desc[UR6][R8.64+0xc] ;  /* 0x00000c06081d7981 */ /* 0x000f62000c1e1900 */
[----:B--2---:R-:W-:-:S03]  /*0680*/  DFMA R18, R14, R18, R20 ;  /* 0x000000120e12722b */ /* 0x004fc60000000014 */
[----:B------:R-:W2:Y:S04]  /*0690*/  LDG.E.64 R14, desc[UR6][R12.64] ;  /* 0x000000060c0e7981 */ /* 0x000ea8000c1e1b00 */
[----:B------:R-:W2:Y:S01]  /*06a0*/  LDG.E.64 R20, desc[UR6][R26.64] ;  /* 0x000000061a147981 */ /* 0x000ea2000c1e1b00 */
[----:B---3--:R-:W-:Y:S01]  /*06b0*/  DFMA R24, R24, R16, R18 ;  /* 0x000000101818722b */ /* 0x008fe20000000012 */
[--C-:B------:R-:W-:Y:S02]  /*06c0*/  IMAD.WIDE.U32 R16, R7, 0x8, R10.reuse ;  /* 0x0000000807107825 */ /* 0x100fe400078e000a */
[----:B------:R-:W3:Y:S02]  /*06d0*/  LDG.E.64 R18, desc[UR6][R12.64+0x8] ;  /* 0x000008060c127981 */ /* 0x000ee4000c1e1b00 */
[----:B----4-:R-:W-:-:S02]  /*06e0*/  IMAD.WIDE.U32 R22, R23, 0x8, R10 ;  /* 0x0000000817167825 */ /* 0x010fc400078e000a */
[----:B------:R-:W4:Y:S04]  /*06f0*/  LDG.E R7, desc[UR6][R8.64+0x10] ;  /* 0x0000100608077981 */ /* 0x000f28000c1e1900 */
[----:B------:R-:W3:Y:S04]  /*0700*/  LDG.E.64 R16, desc[UR6][R16.64] ;  /* 0x0000000610107981 */ /* 0x000ee8000c1e1b00 */
        /* <DEDUP_REMOVED lines=9> */
[----:B----4-:R-:W-:Y:S01]  /*07a0*/  DFMA R22, R14, R22, R16 ;  /* 0x000000160e16722b */ /* 0x010fe20000000010 */
[--C-:B------:R-:W-:Y:S02]  /*07b0*/  IMAD.WIDE.U32 R16, R7, 0x8, R10.reuse ;  /* 0x0000000807107825 */ /* 0x100fe400078e000a */
[----:B------:R-:W4:Y:S04]  /*07c0*/  LDG.E.64 R14, desc[UR6][R12.64+0x20] ;  /* 0x000020060c0e7981 */ /* 0x000f28000c1e1b00 */
[----:B------:R-:W4:Y:S04]  /*07d0*/  LDG.E R7, desc[UR6][R8.64+0x1c] ;  /* 0x00001c0608077981 */ /* 0x000f28000c1e1900 */
[----:B------:R-:W4:Y:S01]  /*07e0*/  LDG.E.64 R16, desc[UR6][R16.64] ;  /* 0x0000000610107981 */ /* 0x000f22000c1e1b00 */
[----:B--2---:R-:W-:-:S06]  /*07f0*/  IMAD.WIDE.U32 R24, R25, 0x8, R10 ;  /* 0x0000000819187825 */ /* 0x004fcc00078e000a */
[----:B------:R-:W2:Y:S01]  /*0800*/  LDG.E.64 R24, desc[UR6][R24.64] ;  /* 0x0000000618187981 */ /* 0x000ea2000c1e1b00 */
[----:B---3--:R-:W-:Y:S01]  /*0810*/  DFMA R18, R20, R18, R22 ;  /* 0x000000121412722b */ /* 0x008fe20000000016 */
[--C-:B-----5:R-:W-:Y:S02]  /*0820*/  IMAD.WIDE.U32 R22, R27, 0x8, R10.reuse ;  /* 0x000000081b167825 */ /* 0x120fe400078e000a */
[----:B------:R-:W3:Y:S04]  /*0830*/  LDG.E.64 R20, desc[UR6][R12.64+0x28] ;  /* 0x000028060c147981 */ /* 0x000ee8000c1e1b00 */
[----:B------:R-:W3:Y:S01]  /*0840*/  LDG.E.64 R22, desc[UR6][R22.64] ;  /* 0x0000000616167981 */ /* 0x000ee2000c1e1b00 */
[----:B----4-:R-:W-:Y:S01]  /*0850*/  IMAD.WIDE.U32 R10, R7, 0x8, R10 ;  /* 0x00000008070a7825 */ /* 0x010fe200078e000a */
[----:B------:R-:W-:-:S02]  /*0860*/  DFMA R18, R14, R16, R18 ;  /* 0x000000100e12722b */ /* 0x000fc40000000012 */
[----:B------:R-:W2:Y:S04]  /*0870*/  LDG.E.64 R14, desc[UR6][R12.64+0x30] ;  /* 0x000030060c0e7981 */ /* 0x000ea8000c1e1b00 */
[----:B------:R-:W4:Y:S04]  /*0880*/  LDG.E.64 R16, desc[UR6][R12.64+0x38] ;  /* 0x000038060c107981 */ /* 0x000f28000c1e1b00 */
[----:B------:R-:W4:Y:S01]  /*0890*/  LDG.E.64 R10, desc[UR6][R10.64] ;  /* 0x000000060a0a7981 */ /* 0x000f22000c1e1b00 */
[----:B------:R-:W-:-:S05]  /*08a0*/  VIADD R4, R4, 0x10 ;  /* 0x0000001004047836 */ /* 0x000fca0000000000 */
[----:B------:R-:W-:Y:S01]  /*08b0*/  ISETP.NE.AND P1, PT, R4, RZ, PT ;  /* 0x000000ff0400720c */ /* 0x000fe20003f25270 */
[----:B---3--:R-:W-:Y:S01]  /*08c0*/  DFMA R18, R20, R22, R18 ;  /* 0x000000161412722b */ /* 0x008fe20000000012 */
[----:B------:R-:W-:Y:S02]  /*08d0*/  IADD3 R7, P2, PT, R12, 0x80, RZ ;  /* 0x000000800c077810 */ /* 0x000fe40007f5e0ff */
[----:B------:R-:W-:Y:S01]  /*08e0*/  IADD3 R8, P3, PT, R8, 0x40, RZ ;  /* 0x0000004008087810 */ /* 0x000fe20007f7e0ff */
[----:B------:R-:W-:-:S03]  /*08f0*/  VIADD R2, R2, 0x10 ;  /* 0x0000001002027836 */ /* 0x000fc60000000000 */
[----:B------:R-:W-:Y:S01]  /*0900*/  IADD3.X R9, PT, PT, RZ, R9, RZ, P3, !PT ;  /* 0x00000009ff097210 */ /* 0x000fe20001ffe4ff */
[----:B--2---:R-:W-:-:S08]  /*0910*/  DFMA R14, R14, R24, R18 ;  /* 0x000000180e0e722b */ /* 0x004fd00000000012 */
[----:B----4-:R-:W-:Y:S01]  /*0920*/  DFMA R14, R16, R10, R14 ;  /* 0x0000000a100e722b */ /* 0x010fe2000000000e */
[----:B------:R-:W-:Y:S01]  /*0930*/  IMAD.X R16, RZ, RZ, R13, P2 ;  /* 0x000000ffff107224 */ /* 0x000fe200010e060d */
[----:B------:R-:W-:Y:S09]  /*0940*/  @P1 BRA `(.L_x_50) ;  /* 0xfffffff800941947 */ /* 0x000ff2000383ffff */
.L_x_49:
[----:B------:R-:W-:Y:S05]  /*0950*/  BSYNC.RECONVERGENT B1 ;  /* 0x0000000000017941 */ /* 0x000fea0003800200 */
.L_x_48:
        /* <DEDUP_REMOVED lines=16> */
[----:B------:R-:W5:Y:S04]  /*0a60*/  LDG.E.64 R10, desc[UR6][R6.64+0x8] ;  /* 0x00000806060a7981 */ /* 0x000f68000c1e1b00 */
[----:B------:R-:W5:Y:S01]  /*0a70*/  LDG.E R19, desc[UR6][R28.64+0x10] ;  /* 0x000010061c137981 */ /* 0x000f62000c1e1900 */
[----:B-1----:R-:W-:-:S06]  /*0a80*/  IMAD.WIDE.U32 R24, R25, 0x8, R8 ;  /* 0x0000000819187825 */ /* 0x002fcc00078e0008 */
[----:B------:R-:W5:Y:S01]  /*0a90*/  LDG.E.64 R24, desc[UR6][R24.64] ;  /* 0x0000000618187981 */ /* 0x000f62000c1e1b00 */
[----:B---3--:R-:W-:-:S05]  /*0aa0*/  IMAD.WIDE.U32 R26, R27, 0x8, R8 ;  /* 0x000000081b1a7825 */ /* 0x008fca00078e0008 */
[----:B------:R-:W3:Y:S01]  /*0ab0*/  LDG.E.64 R22, desc[UR6][R26.64] ;  /* 0x000000061a167981 */ /* 0x000ee2000c1e1b00 */
[----:B----4-:R-:W-:-:S04]  /*0ac0*/  IMAD.WIDE.U32 R20, R21, 0x8, R8 ;  /* 0x0000000815147825 */ /* 0x010fc800078e0008 */
[----:B--2---:R-:W-:Y:S01]  /*0ad0*/  IMAD.WIDE.U32 R12, R13, 0x8, R8 ;  /* 0x000000080d0c7825 */ /* 0x004fe200078e0008 */
[----:B------:R-:W2:Y:S05]  /*0ae0*/  LDG.E R27, desc[UR6][R28.64+0x1c] ;  /* 0x00001c061c1b7981 */ /* 0x000eaa000c1e1900 */
[----:B------:R-:W4:Y:S01]  /*0af0*/  LDG.E.64 R12, desc[UR6][R12.64] ;  /* 0x000000060c0c7981 */ /* 0x000f22000c1e1b00 */
[----:B-----5:R-:W-:-:S03]  /*0b00*/  DFMA R24, R16, R24, R14 ;  /* 0x000000181018722b */ /* 0x020fc6000000000e */
[----:B------:R-:W5:Y:S04]  /*0b10*/  LDG.E.64 R16, desc[UR6][R6.64+0x10] ;  /* 0x0000100606107981 */ /* 0x000f68000c1e1b00 */
[----:B------:R-:W5:Y:S01]  /*0b20*/  LDG.E.64 R14, desc[UR6][R20.64] ;  /* 0x00000006140e7981 */ /* 0x000f62000c1e1b00 */
[----:B---3--:R-:W-:-:S03]  /*0b30*/  DFMA R22, R10, R22, R24 ;  /* 0x000000160a16722b */ /* 0x008fc60000000018 */
[----:B------:R-:W4:Y:S04]  /*0b40*/  LDG.E.64 R10, desc[UR6][R6.64+0x18] ;  /* 0x00001806060a7981 */ /* 0x000f28000c1e1b00 */
[----:B------:R-:W3:Y:S04]  /*0b50*/  LDG.E R25, desc[UR6][R28.64+0x18] ;  /* 0x000018061c197981 */ /* 0x000ee8000c1e1900 */
[----:B------:R-:W2:Y:S01]  /*0b60*/  LDG.E R21, desc[UR6][R28.64+0x14] ;  /* 0x000014061c157981 */ /* 0x000ea2000c1e1900 */
[----:B------:R-:W-:-:S06]  /*0b70*/  IMAD.WIDE.U32 R18, R19, 0x8, R8 ;  /* 0x0000000813127825 */ /* 0x000fcc00078e0008 */
[----:B------:R-:W3:Y:S01]  /*0b80*/  LDG.E.64 R18, desc[UR6][R18.64] ;  /* 0x0000000612127981 */ /* 0x000ee2000c1e1b00 */
[----:B-----5:R-:W-:-:S03]  /*0b90*/  DFMA R14, R16, R14, R22 ;  /* 0x0000000e100e722b */ /* 0x020fc60000000016 */
[----:B------:R-:W5:Y:S04]  /*0ba0*/  LDG.E.64 R16, desc[UR6][R6.64+0x20] ;  /* 0x0000200606107981 */ /* 0x000f68000c1e1b00 */
[----:B------:R-:W5:Y:S01]  /*0bb0*/  LDG.E.64 R22, desc[UR6][R6.64+0x28] ;  /* 0x0000280606167981 */ /* 0x000f62000c1e1b00 */
[--C-:B--2---:R-:W-:Y:S01]  /*0bc0*/  IMAD.WIDE.U32 R20, R21, 0x8, R8.reuse ;  /* 0x0000000815147825 */ /* 0x104fe200078e0008 */
[----:B----4-:R-:W-:Y:S02]  /*0bd0*/  DFMA R10, R10, R12, R14 ;  /* 0x0000000c0a0a722b */ /* 0x010fe4000000000e */
[----:B------:R-:W2:Y:S01]  /*0be0*/  LDG.E.64 R14, desc[UR6][R6.64+0x30] ;  /* 0x00003006060e7981 */ /* 0x000ea2000c1e1b00 */
[----:B---3--:R-:W-:-:S03]  /*0bf0*/  IMAD.WIDE.U32 R12, R25, 0x8, R8 ;  /* 0x00000008190c7825 */ /* 0x008fc600078e0008 */
[----:B------:R-:W3:Y:S01]  /*0c00*/  LDG.E.64 R20, desc[UR6][R20.64] ;  /* 0x0000000614147981 */ /* 0x000ee2000c1e1b00 */
[----:B------:R-:W-:-:S03]  /*0c10*/  IMAD.WIDE.U32 R8, R27, 0x8, R8 ;  /* 0x000000081b087825 */ /* 0x000fc600078e0008 */
[----:B------:R-:W2:Y:S04]  /*0c20*/  LDG.E.64 R12, desc[UR6][R12.64] ;  /* 0x000000060c0c7981 */ /* 0x000ea8000c1e1b00 */
[----:B------:R-:W4:Y:S04]  /*0c30*/  LDG.E.64 R24, desc[UR6][R6.64+0x38] ;  /* 0x0000380606187981 */ /* 0x000f28000c1e1b00 */
[----:B------:R-:W4:Y:S01]  /*0c40*/  LDG.E.64 R8, desc[UR6][R8.64] ;  /* 0x0000000608087981 */ /* 0x000f22000c1e1b00 */
[----:B------:R-:W-:Y:S01]  /*0c50*/  VIADD R2, R2, 0x8 ;  /* 0x0000000802027836 */ /* 0x000fe20000000000 */
[----:B-----5:R-:W-:-:S08]  /*0c60*/  DFMA R10, R16, R18, R10 ;  /* 0x00000012100a722b */ /* 0x020fd0000000000a */
[----:B---3--:R-:W-:-:S08]  /*0c70*/  DFMA R10, R22, R20, R10 ;  /* 0x00000014160a722b */ /* 0x008fd0000000000a */
[----:B--2---:R-:W-:-:S08]  /*0c80*/  DFMA R14, R14, R12, R10 ;  /* 0x0000000c0e0e722b */ /* 0x004fd0000000000a */
[----:B----4-:R-:W-:-:S11]  /*0c90*/  DFMA R14, R24, R8, R14 ;  /* 0x00000008180e722b */ /* 0x010fd6000000000e */
.L_x_52:
[----:B------:R-:W-:Y:S05]  /*0ca0*/  BSYNC.RECONVERGENT B1 ;  /* 0x0000000000017941 */ /* 0x000fea0003800200 */
.L_x_51:
        /* <DEDUP_REMOVED lines=12> */
[----:B------:R-:W4:Y:S04]  /*0d70*/  LDG.E R5, desc[UR6][R6.64+0x8] ;  /* 0x0000080606057981 */ /* 0x000f28000c1e1900 */
[----:B------:R-:W5:Y:S01]  /*0d80*/  LDG.E R19, desc[UR6][R6.64+0xc] ;  /* 0x00000c0606137981 */ /* 0x000f62000c1e1900 */
[----:B--2---:R-:W-:-:S05]  /*0d90*/  IMAD.WIDE.U32 R22, R2, 0x8, R22 ;  /* 0x0000000802167825 */ /* 0x004fca00078e0016 */
[----:B------:R-:W2:Y:S04]  /*0da0*/  LDG.E.64 R12, desc[UR6][R22.64] ;  /* 0x00000006160c7981 */ /* 0x000ea8000c1e1b00 */
[----:B------:R-:W2:Y:S01]  /*0db0*/  LDG.E.64 R8, desc[UR6][R22.64+0x8] ;  /* 0x0000080616087981 */ /* 0x000ea2000c1e1b00 */
[----:B-1----:R-:W-:-:S04]  /*0dc0*/  IMAD.WIDE.U32 R16, R17, 0x8, R20 ;  /* 0x0000000811107825 */ /* 0x002fc800078e0014 */
[--C-:B---3--:R-:W-:Y:S02]  /*0dd0*/  IMAD.WIDE.U32 R10, R11, 0x8, R20.reuse ;  /* 0x000000080b0a7825 */ /* 0x108fe400078e0014 */
[----:B------:R-:W2:Y:S04]  /*0de0*/  LDG.E.64 R16, desc[UR6][R16.64] ;  /* 0x0000000610107981 */ /* 0x000ea8000c1e1b00 */
[----:B------:R-:W3:Y:S01]  /*0df0*/  LDG.E.64 R10, desc[UR6][R10.64] ;  /* 0x000000060a0a7981 */ /* 0x000ee2000c1e1b00 */
[----:B----4-:R-:W-:-:S03]  /*0e00*/  IMAD.WIDE.U32 R26, R5, 0x8, R20 ;  /* 0x00000008051a7825 */ /* 0x010fc600078e0014 */
[----:B------:R-:W4:Y:S01]  /*0e10*/  LDG.E.64 R4, desc[UR6][R22.64+0x10] ;  /* 0x0000100616047981 */ /* 0x000f22000c1e1b00 */
[----:B-----5:R-:W-:-:S03]  /*0e20*/  IMAD.WIDE.U32 R24, R19, 0x8, R20 ;  /* 0x0000000813187825 */ /* 0x020fc600078e0014 */
[----:B------:R-:W4:Y:S04]  /*0e30*/  LDG.E.64 R6, desc[UR6][R26.64] ;  /* 0x000000061a067981 */ /* 0x000f28000c1e1b00 */
[----:B------:R-:W5:Y:S04]  /*0e40*/  LDG.E.64 R20, desc[UR6][R22.64+0x18] ;  /* 0x0000180616147981 */ /* 0x000f68000c1e1b00 */
[----:B------:R-:W5:Y:S01]  /*0e50*/  LDG.E.64 R24, desc[UR6][R24.64] ;  /* 0x0000000618187981 */ /* 0x000f62000c1e1b00 */
[----:B------:R-:W-:Y:S01]  /*0e60*/  IADD3 R2, PT, PT, R2, 0x4, RZ ;  /* 0x0000000402027810 */ /* 0x000fe20007ffe0ff */
[----:B--2---:R-:W-:-:S08]  /*0e70*/  DFMA R12, R12, R16, R14 ;  /* 0x000000100c0c722b */ /* 0x004fd0000000000e */
[----:B---3--:R-:W-:-:S08]  /*0e80*/  DFMA R8, R8, R10, R12 ;  /* 0x0000000a0808722b */ /* 0x008fd0000000000c */
[----:B----4-:R-:W-:-:S08]  /*0e90*/  DFMA R4, R4, R6, R8 ;  /* 0x000000060404722b */ /* 0x010fd00000000008 */
[----:B-----5:R-:W-:-:S11]  /*0ea0*/  DFMA R14, R20, R24, R4 ;  /* 0x00000018140e722b */ /* 0x020fd60000000004 */
.L_x_54:
[----:B------:R-:W-:Y:S05]  /*0eb0*/  BSYNC.RECONVERGENT B1 ;  /* 0x0000000000017941 */ /* 0x000fea0003800200 */
.L_x_53:
[----:B------:R-:W-:Y:S05]  /*0ec0*/  @!P1 BRA `(.L_x_47) ;  /* 0x0000000000609947 */ /* 0x000fea0003800000 */
[----:B------:R-:W0:Y:S01]  /*0ed0*/  LDC.64 R8, c[0x0][0x3a8] ;  /* 0x0000ea00ff087b82 */ /* 0x000e220000000a00 */
[----:B------:R-:W-:-:S07]  /*0ee0*/  IMAD.MOV R18, RZ, RZ, -R18 ;  /* 0x000000ffff127224 */ /* 0x000fce00078e0a12 */
[----:B------:R-:W1:Y:S08]  /*0ef0*/  LDC.64 R6, c[0x0][0x3a0] ;  /* 0x0000e800ff067b82 */ /* 0x000e700000000a00 */
[----:B------:R-:W2:Y:S01]  /*0f00*/  LDC.64 R4, c[0x0][0x3b8] ;  /* 0x0000ee00ff047b82 */ /* 0x000ea20000000a00 */
[----:B0-----:R-:W-:-:S04]  /*0f10*/  IMAD.WIDE.U32 R8, R2, 0x8, R8 ;  /* 0x0000000802087825 */ /* 0x001fc800078e0008 */
[----:B------:R-:W-:Y:S02]  /*0f20*/  IMAD.MOV.U32 R13, RZ, RZ, R9 ;  /* 0x000000ffff0d7224 */ /* 0x000fe400078e0009 */
[----:B-1----:R-:W-:Y:S01]  /*0f30*/  IMAD.WIDE.U32 R6, R2, 0x4, R6 ;  /* 0x0000000402067825 */ /* 0x002fe200078e0006 */
[----:B------:R-:W-:-:S03]  /*0f40*/  MOV R2, R8 ;  /* 0x0000000800027202 */ /* 0x000fc60000000f00 */
[----:B------:R-:W-:Y:S02]  /*0f50*/  IMAD.MOV.U32 R10, RZ, RZ, R6 ;  /* 0x000000ffff0a7224 */ /* 0x000fe400078e0006 */
[----:B------:R-:W-:-:S07]  /*0f60*/  IMAD.MOV.U32 R11, RZ, RZ, R7 ;  /* 0x000000ffff0b7224 */ /* 0x000fce00078e0007 */
.L_x_55:
[----:B------:R-:W2:Y:S01]  /*0f70*/  LDG.E R9, desc[UR6][R10.64] ;  /* 0x000000060a097981 */ /* 0x000ea2000c1e1900 */
[----:B------:R-:W-:Y:S01]  /*0f80*/  MOV R6, R2 ;  /* 0x0000000200067202 */ /* 0x000fe20000000f00 */
[----:B------:R-:W-:-:S06]  /*0f90*/  IMAD.MOV.U32 R7, RZ, RZ, R13 ;  /* 0x000000ffff077224 */ /* 0x000fcc00078e000d */
[----:B------:R-:W3:Y:S01]  /*0fa0*/  LDG.E.64 R6, desc[UR6][R6.64] ;  /* 0x0000000606067981 */ /* 0x000ee2000c1e1b00 */
[----:B------:R-:W-:Y:S02]  /*0fb0*/  VIADD R18, R18, 0x1 ;  /* 0x0000000112127836 */ /* 0x000fe40000000000 */
[----:B--2---:R-:W-:-:S06]  /*0fc0*/  IMAD.WIDE.U32 R8, R9, 0x8, R4 ;  /* 0x0000000809087825 */ /* 0x004fcc00078e0004 */
[----:B------:R-:W3:Y:S01]  /*0fd0*/  LDG.E.64 R8, desc[UR6][R8.64] ;  /* 0x0000000608087981 */ /* 0x000ee2000c1e1b00 */
[----:B------:R-:W-:Y:S02]  /*0fe0*/  ISETP.NE.AND P0, PT, R18, RZ, PT ;  /* 0x000000ff1200720c */ /* 0x000fe40003f05270 */
[----:B------:R-:W-:Y:S02]  /*0ff0*/  IADD3 R2, P2, PT, R2, 0x8, RZ ;  /* 0x0000000802027810 */ /* 0x000fe40007f5e0ff */
[----:B------:R-:W-:-:S03]  /*1000*/  IADD3 R10, P1, PT, R10, 0x4, RZ ;  /* 0x000000040a0a7810 */ /* 0x000fc60007f3e0ff */
[----:B------:R-:W-:Y:S01]  /*1010*/  IMAD.X R13, RZ, RZ, R13, P2 ;  /* 0x000000ffff0d7224 */ /* 0x000fe200010e060d */
[----:B------:R-:W-:Y:S01]  /*1020*/  IADD3.X R11, PT, PT, RZ, R11, RZ, P1, !PT ;  /* 0x0000000bff0b7210 */ /* 0x000fe20000ffe4ff */
[----:B---3--:R-:W-:-:S04]  /*1030*/  DFMA R14, R6, R8, R14 ;  /* 0x00000008060e722b */ /* 0x008fc8000000000e */
[----:B------:R-:W-:Y:S07]  /*1040*/  @P0 BRA `(.L_x_55) ;  /* 0xfffffffc00c80947 */ /* 0x000fee000383ffff */
.L_x_47:
[----:B------:R-:W-:Y:S05]  /*1050*/  BSYNC.RECONVERGENT B0 ;  /* 0x0000000000007941 */ /* 0x000fea0003800200 */
.L_x_46:
[----:B------:R-:W0:Y:S08]  /*1060*/  LDC.64 R4, c[0x0][0x3b8] ;  /* 0x0000ee00ff047b82 */ /* 0x000e300000000a00 */
[----:B------:R-:W1:Y:S01]  /*1070*/  LDC.64 R6, c[0x0][0x3a8] ;  /* 0x0000ea00ff067b82 */ /* 0x000e620000000a00 */
[----:B0-----:R-:W-:-:S05]  /*1080*/  IMAD.WIDE.U32 R4, R0, 0x8, R4 ;  /* 0x0000000800047825 */ /* 0x001fca00078e0004 */
[----:B------:R-:W2:Y:S01]  /*1090*/  LDG.E.64 R8, desc[UR6][R4.64] ;  /* 0x0000000604087981 */ /* 0x000ea2000c1e1b00 */
[----:B-1----:R-:W-:Y:S01]  /*10a0*/  IMAD.WIDE.U32 R6, R3, 0x8, R6 ;  /* 0x0000000803067825 */ /* 0x002fe200078e0006 */
[----:B--2---:R-:W-:-:S07]  /*10b0*/  DADD R8, R8, -R14 ;  /* 0x0000000008087229 */ /* 0x004fce000000080e */
[----:B------:R0:W-:Y:S04]  /*10c0*/  STG.E.64 desc[UR6][R4.64], R8 ;  /* 0x0000000804007986 */ /* 0x0001e8000c101b06 */
[----:B------:R-:W2:Y:S01]  /*10d0*/  LDG.E.64 R6, desc[UR6][R6.64] ;  /* 0x0000000606067981 */ /* 0x000ea2000c1e1b00 */
[----:B------:R-:W-:Y:S01]  /*10e0*/  IMAD.MOV.U32 R2, RZ, RZ, 0x1 ;  /* 0x00000001ff027424 */ /* 0x000fe200078e00ff */
[----:B------:R-:W-:Y:S01]  /*10f0*/  FSETP.GEU.AND P1, PT, |R9|, 6.5827683646048100446e-37, PT ;  /* 0x036000000900780b */ /* 0x000fe20003f2e200 */
[----:B------:R-:W-:Y:S01]  /*1100*/  BSSY.RECONVERGENT B0, `(.L_x_56) ;  /* 0x0000011000007945 */ /* 0x000fe20003800200 */
        /* <DEDUP_REMOVED lines=13> */
[----:B------:R-:W-:Y:S05]  /*11e0*/  CALL.REL.NOINC `($__internal_2_$__cuda_sm20_div_rn_f64_full) ;  /* 0x0000000000147944 */ /* 0x000fea0003c00000 */
[----:B------:R-:W-:Y:S01]  /*11f0*/  MOV R2, R12 ;  /* 0x0000000c00027202 */ /* 0x000fe20000000f00 */
[----:B------:R-:W-:-:S07]  /*1200*/  IMAD.MOV.U32 R3, RZ, RZ, R13 ;  /* 0x000000ffff037224 */ /* 0x000fce00078e000d */
.L_x_57:
[----:B------:R-:W-:Y:S05]  /*1210*/  BSYNC.RECONVERGENT B0 ;  /* 0x0000000000007941 */ /* 0x000fea0003800200 */
.L_x_56:
[----:B------:R-:W-:Y:S01]  /*1220*/  STG.E.64 desc[UR6][R4.64], R2 ;  /* 0x0000000204007986 */ /* 0x000fe2000c101b06 */
[----:B------:R-:W-:Y:S05]  /*1230*/  EXIT ;  /* 0x000000000000794d */ /* 0x000fea0003800000 */
        .weak           $__internal_2_$__cuda_sm20_div_rn_f64_full
        .type           $__internal_2_$__cuda_sm20_div_rn_f64_full,@function
        .size           $__internal_2_$__cuda_sm20_div_rn_f64_full,(.L_x_105 - $__internal_2_$__cuda_sm20_div_rn_f64_full)
$__internal_2_$__cuda_sm20_div_rn_f64_full:
[C---:B------:R-:W-:Y:S01]  /*1240*/  FSETP.GEU.AND P0, PT, |R7|.reuse, 1.469367938527859385e-39, PT ;  /* 0x001000000700780b */ /* 0x040fe20003f0e200 */
[----:B------:R-:W-:Y:S01]  /*1250*/  BSSY.RECONVERGENT B1, `(.L_x_58) ;  /* 0x0000057000017945 */ /* 0x000fe20003800200 */
[----:B------:R-:W-:Y:S02]  /*1260*/  LOP3.LUT R2, R7, 0x800fffff, RZ, 0xc0, !PT ;  /* 0x800fffff07027812 */ /* 0x000fe400078ec0ff */
[C---:B------:R-:W-:Y:S02]  /*1270*/  FSETP.GEU.AND P2, PT, |R9|.reuse, 1.469367938527859385e-39, PT ;  /* 0x001000000900780b */ /* 0x040fe40003f4e200 */
[----:B------:R-:W-:Y:S01]  /*1280*/  LOP3.LUT R3, R2, 0x3ff00000, RZ, 0xfc, !PT ;  /* 0x3ff0000002037812 */ /* 0x000fe200078efcff */
[----:B------:R-:W-:Y:S01]  /*1290*/  IMAD.MOV.U32 R2, RZ, RZ, R6 ;  /* 0x000000ffff027224 */ /* 0x000fe200078e0006 */
[----:B------:R-:W-:Y:S02]  /*12a0*/  MOV R16, 0x1 ;  /* 0x0000000100107802 */ /* 0x000fe40000000f00 */
[----:B------:R-:W-:-:S02]  /*12b0*/  LOP3.LUT R12, R9, 0x7ff00000, RZ, 0xc0, !PT ;  /* 0x7ff00000090c7812 */ /* 0x000fc400078ec0ff */
[----:B------:R-:W-:Y:S01]  /*12c0*/  LOP3.LUT R15, R7, 0x7ff00000, RZ, 0xc0, !PT ;  /* 0x7ff00000070f7812 */ /* 0x000fe200078ec0ff */
[----:B------:R-:W-:-:S03]  /*12d0*/  @!P0 DMUL R2, R6, 8.98846567431157953865e+307 ;  /* 0x7fe0000006028828 */ /* 0x000fc60000000000 */
[C---:B------:R-:W-:Y:S02]  /*12e0*/  ISETP.GE.U32.AND P1, PT, R12.reuse, R15, PT ;  /* 0x0000000f0c00720c */ /* 0x040fe40003f26070 */
[----:B------:R-:W-:Y:S01]  /*12f0*/  @!P2 LOP3.LUT R13, R7, 0x7ff00000, RZ, 0xc0, !PT ;  /* 0x7ff00000070da812 */ /* 0x000fe200078ec0ff */
[----:B------:R-:W0:Y:S01]  /*1300*/  MUFU.RCP64H R17, R3 ;  /* 0x0000000300117308 */ /* 0x000e220000001800 */
[----:B------:R-:W-:Y:S02]  /*1310*/  @!P2 MOV R18, RZ ;  /* 0x000000ff0012a202 */ /* 0x000fe40000000f00 */
[----:B------:R-:W-:Y:S01]  /*1320*/  @!P2 ISETP.GE.U32.AND P3, PT, R12, R13, PT ;  /* 0x0000000d0c00a20c */ /* 0x000fe20003f66070 */
[----:B------:R-:W-:-:S05]  /*1330*/  IMAD.MOV.U32 R13, RZ, RZ, 0x1ca00000 ;  /* 0x1ca00000ff0d7424 */ /* 0x000fca00078e00ff */
[----:B------:R-:W-:-:S04]  /*1340*/  @!P2 SEL R19, R13, 0x63400000, !P3 ;  /* 0x634000000d13a807 */ /* 0x000fc80005800000 */
[----:B------:R-:W-:Y:S01]  /*1350*/  @!P2 LOP3.LUT R19, R19, 0x80000000, R9, 0xf8, !PT ;  /* 0x800000001313a812 */ /* 0x000fe200078ef809 */
[----:B0-----:R-:W-:-:S03]  /*1360*/  DFMA R10, R16, -R2, 1 ;  /* 0x3ff00000100a742b */ /* 0x001fc60000000802 */
[----:B------:R-:W-:-:S05]  /*1370*/  @!P2 LOP3.LUT R19, R19, 0x100000, RZ, 0xfc, !PT ;  /* 0x001000001313a812 */ /* 0x000fca00078efcff */
[----:B------:R-:W-:-:S08]  /*1380*/  DFMA R10, R10, R10, R10 ;  /* 0x0000000a0a0a722b */ /* 0x000fd0000000000a */
[----:B------:R-:W-:Y:S01]  /*1390*/  DFMA R16, R16, R10, R16 ;  /* 0x0000000a1010722b */ /* 0x000fe20000000010 */
[----:B------:R-:W-:Y:S01]  /*13a0*/  SEL R11, R13, 0x63400000, !P1 ;  /* 0x634000000d0b7807 */ /* 0x000fe20004800000 */
[----:B------:R-:W-:-:S03]  /*13b0*/  IMAD.MOV.U32 R10, RZ, RZ, R8 ;  /* 0x000000ffff0a7224 */ /* 0x000fc600078e0008 */
[----:B------:R-:W-:-:S03]  /*13c0*/  LOP3.LUT R11, R11, 0x800fffff, R9, 0xf8, !PT ;  /* 0x800fffff0b0b7812 */ /* 0x000fc600078ef809 */
[----:B------:R-:W-:-:S03]  /*13d0*/  DFMA R20, R16, -R2, 1 ;  /* 0x3ff000001014742b */ /* 0x000fc60000000802 */
[----:B------:R-:W-:-:S05]  /*13e0*/  @!P2 DFMA R10, R10, 2, -R18 ;  /* 0x400000000a0aa82b */ /* 0x000fca0000000812 */
[----:B------:R-:W-:Y:S01]  /*13f0*/  DFMA R16, R16, R20, R16 ;  /* 0x000000141010722b */ /* 0x000fe20000000010 */
[----:B------:R-:W-:Y:S02]  /*1400*/  IMAD.MOV.U32 R21, RZ, RZ, R12 ;  /* 0x000000ffff157224 */ /* 0x000fe400078e000c */
[----:B------:R-:W-:Y:S01]  /*1410*/  IMAD.MOV.U32 R20, RZ, RZ, R15 ;  /* 0x000000ffff147224 */ /* 0x000fe200078e000f */
[----:B------:R-:W-:Y:S02]  /*1420*/  @!P0 LOP3.LUT R20, R3, 0x7ff00000, RZ, 0xc0, !PT ;  /* 0x7ff0000003148812 */ /* 0x000fe400078ec0ff */
[----:B------:R-:W-:Y:S02]  /*1430*/  @!P2 LOP3.LUT R21, R11, 0x7ff00000, RZ, 0xc0, !PT ;  /* 0x7ff000000b15a812 */ /* 0x000fe400078ec0ff */
[----:B------:R-:W-:Y:S01]  /*1440*/  DMUL R18, R16, R10 ;  /* 0x0000000a10127228 */ /* 0x000fe20000000000 */
[----:B------:R-:W-:Y:S01]  /*1450*/  VIADD R23, R20, 0xffffffff ;  /* 0xffffffff14177836 */ /* 0x000fe20000000000 */
[----:B------:R-:W-:-:S04]  /*1460*/  IADD3 R22, PT, PT, R21, -0x1, RZ ;  /* 0xffffffff15167810 */ /* 0x000fc80007ffe0ff */
[----:B------:R-:W-:Y:S02]  /*1470*/  ISETP.GT.U32.AND P0, PT, R22, 0x7feffffe, PT ;  /* 0x7feffffe1600780c */ /* 0x000fe40003f04070 */
[----:B------:R-:W-:Y:S02]  /*1480*/  DFMA R14, R18, -R2, R10 ;  /* 0x80000002120e722b */ /* 0x000fe4000000000a */
[----:B------:R-:W-:-:S06]  /*1490*/  ISETP.GT.U32.OR P0, PT, R23, 0x7feffffe, P0 ;  /* 0x7feffffe1700780c */ /* 0x000fcc0000704470 */
[----:B------:R-:W-:-:S07]  /*14a0*/  DFMA R14, R16, R14, R18 ;  /* 0x0000000e100e722b */ /* 0x000fce0000000012 */
[----:B------:R-:W-:Y:S05]  /*14b0*/  @P0 BRA `(.L_x_59) ;  /* 0x00000000006c0947 */ /* 0x000fea0003800000 */
[----:B------:R-:W-:-:S04]  /*14c0*/  LOP3.LUT R9, R7, 0x7ff00000, RZ, 0xc0, !PT ;  /* 0x7ff0000007097812 */ /* 0x000fc800078ec0ff */
[CC--:B------:R-:W-:Y:S02]  /*14d0*/  VIADDMNMX R8, R12.reuse, -R9.reuse, 0xb9600000, !PT ;  /* 0xb96000000c087446 */ /* 0x0c0fe40007800909 */
[----:B------:R-:W-:Y:S02]  /*14e0*/  ISETP.GE.U32.AND P0, PT, R12, R9, PT ;  /* 0x000000090c00720c */ /* 0x000fe40003f06070 */
[----:B------:R-:W-:Y:S02]  /*14f0*/  VIMNMX R8, PT, PT, R8, 0x46a00000, PT ;  /* 0x46a0000008087848 */ /* 0x000fe40003fe0100 */
[----:B------:R-:W-:-:S05]  /*1500*/  SEL R13, R13, 0x63400000, !P0 ;  /* 0x634000000d0d7807 */ /* 0x000fca0004000000 */
[----:B------:R-:W-:Y:S02]  /*1510*/  IMAD.IADD R16, R8, 0x1, -R13 ;  /* 0x0000000108107824 */ /* 0x000fe400078e0a0d */
[----:B------:R-:W-:-:S03]  /*1520*/  IMAD.MOV.U32 R8, RZ, RZ, RZ ;  /* 0x000000ffff087224 */ /* 0x000fc600078e00ff */
[----:B------:R-:W-:-:S06]  /*1530*/  IADD3 R9, PT, PT, R16, 0x7fe00000, RZ ;  /* 0x7fe0000010097810 */ /* 0x000fcc0007ffe0ff */
        /* <DEDUP_REMOVED lines=9> */
[----:B------:R-:W-:Y:S01]  /*15d0*/  IADD3 R3, PT, PT, -R16, RZ, RZ ;  /* 0x000000ff10037210 */ /* 0x000fe20007ffe1ff */
[----:B------:R-:W-:Y:S01]  /*15e0*/  IMAD.MOV.U32 R2, RZ, RZ, RZ ;  /* 0x000000ffff027224 */ /* 0x000fe200078e00ff */
[----:B------:R-:W-:-:S05]  /*15f0*/  DMUL.RP R8, R14, R8 ;  /* 0x000000080e087228 */ /* 0x000fca0000008000 */
[----:B------:R-:W-:-:S05]  /*1600*/  DFMA R2, R12, -R2, R14 ;  /* 0x800000020c02722b */ /* 0x000fca000000000e */
[----:B------:R-:W-:Y:S02]  /*1610*/  LOP3.LUT R7, R9, R7, RZ, 0x3c, !PT ;  /* 0x0000000709077212 */ /* 0x000fe400078e3cff */
[----:B------:R-:W-:-:S04]  /*1620*/  IADD3 R2, PT, PT, -R16, -0x43300000, RZ ;  /* 0xbcd0000010027810 */ /* 0x000fc80007ffe1ff */
[----:B------:R-:W-:-:S04]  /*1630*/  FSETP.NEU.AND P0, PT, |R3|, R2, PT ;  /* 0x000000020300720b */ /* 0x000fc80003f0d200 */
[----:B------:R-:W-:Y:S02]  /*1640*/  FSEL R12, R8, R12, !P0 ;  /* 0x0000000c080c7208 */ /* 0x000fe40004000000 */
[----:B------:R-:W-:Y:S01]  /*1650*/  FSEL R13, R7, R13, !P0 ;  /* 0x0000000d070d7208 */ /* 0x000fe20004000000 */
[----:B------:R-:W-:Y:S06]  /*1660*/  BRA `(.L_x_60) ;  /* 0x0000000000547947 */ /* 0x000fec0003800000 */
.L_x_59:
[----:B------:R-:W-:-:S14]  /*1670*/  DSETP.NAN.AND P0, PT, R8, R8, PT ;  /* 0x000000080800722a */ /* 0x000fdc0003f08000 */
[----:B------:R-:W-:Y:S05]  /*1680*/  @P0 BRA `(.L_x_61) ;  /* 0x0000000000440947 */ /* 0x000fea0003800000 */
[----:B------:R-:W-:-:S14]  /*1690*/  DSETP.NAN.AND P0, PT, R6, R6, PT ;  /* 0x000000060600722a */ /* 0x000fdc0003f08000 */
[----:B------:R-:W-:Y:S05]  /*16a0*/  @P0 BRA `(.L_x_62) ;  /* 0x0000000000300947 */ /* 0x000fea0003800000 */
[----:B------:R-:W-:Y:S01]  /*16b0*/  ISETP.NE.AND P0, PT, R21, R20, PT ;  /* 0x000000141500720c */ /* 0x000fe20003f05270 */
[----:B------:R-:W-:Y:S01]  /*16c0*/  IMAD.MOV.U32 R12, RZ, RZ, 0x0 ;  /* 0x00000000ff0c7424 */ /* 0x000fe200078e00ff */
[----:B------:R-:W-:-:S11]  /*16d0*/  MOV R13, 0xfff80000 ;  /* 0xfff80000000d7802 */ /* 0x000fd60000000f00 */
[----:B------:R-:W-:Y:S05]  /*16e0*/  @!P0 BRA `(.L_x_60) ;  /* 0x0000000000348947 */ /* 0x000fea0003800000 */
[----:B------:R-:W-:Y:S02]  /*16f0*/  ISETP.NE.AND P0, PT, R21, 0x7ff00000, PT ;  /* 0x7ff000001500780c */ /* 0x000fe40003f05270 */
[----:B------:R-:W-:Y:S02]  /*1700*/  LOP3.LUT R13, R9, 0x80000000, R7, 0x48, !PT ;  /* 0x80000000090d7812 */ /* 0x000fe400078e4807 */
[----:B------:R-:W-:-:S13]  /*1710*/  ISETP.EQ.OR P0, PT, R20, RZ, !P0 ;  /* 0x000000ff1400720c */ /* 0x000fda0004702670 */
[----:B------:R-:W-:Y:S01]  /*1720*/  @P0 LOP3.LUT R2, R13, 0x7ff00000, RZ, 0xfc, !PT ;  /* 0x7ff000000d020812 */ /* 0x000fe200078efcff */
[----:B------:R-:W-:Y:S02]  /*1730*/  @!P0 IMAD.MOV.U32 R12, RZ, RZ, RZ ;  /* 0x000000ffff0c8224 */ /* 0x000fe400078e00ff */
[----:B------:R-:W-:Y:S01]  /*1740*/  @P0 IMAD.MOV.U32 R12, RZ, RZ, RZ ;  /* 0x000000ffff0c0224 */ /* 0x000fe200078e00ff */
[----:B------:R-:W-:Y:S01]  /*1750*/  @P0 MOV R13, R2 ;  /* 0x00000002000d0202 */ /* 0x000fe20000000f00 */
[----:B------:R-:W-:Y:S06]  /*1760*/  BRA `(.L_x_60) ;  /* 0x0000000000147947 */ /* 0x000fec0003800000 */
.L_x_62:
[----:B------:R-:W-:Y:S01]  /*1770*/  LOP3.LUT R13, R7, 0x80000, RZ, 0xfc, !PT ;  /* 0x00080000070d7812 */ /* 0x000fe200078efcff */
[----:B------:R-:W-:Y:S01]  /*1780*/  IMAD.MOV.U32 R12, RZ, RZ, R6 ;  /* 0x000000ffff0c7224 */ /* 0x000fe200078e0006 */
[----:B------:R-:W-:Y:S06]  /*1790*/  BRA `(.L_x_60) ;  /* 0x0000000000087947 */ /* 0x000fec0003800000 */
.L_x_61:
[----:B------:R-:W-:Y:S01]  /*17a0*/  LOP3.LUT R13, R9, 0x80000, RZ, 0xfc, !PT ;  /* 0x00080000090d7812 */ /* 0x000fe200078efcff */
[----:B------:R-:W-:-:S07]  /*17b0*/  IMAD.MOV.U32 R12, RZ, RZ, R8 ;  /* 0x000000ffff0c7224 */ /* 0x000fce00078e0008 */
.L_x_60:
[----:B------:R-:W-:Y:S05]  /*17c0*/  BSYNC.RECONVERGENT B1 ;  /* 0x0000000000017941 */ /* 0x000fea0003800200 */
.L_x_58:
[----:B------:R-:W-:Y:S01]  /*17d0*/  MOV R2, R0 ;  /* 0x0000000000027202 */ /* 0x000fe20000000f00 */
[----:B------:R-:W-:-:S04]  /*17e0*/  IMAD.MOV.U32 R3, RZ, RZ, 0x0 ;  /* 0x00000000ff037424 */ /* 0x000fc800078e00ff */
[----:B------:R-:W-:Y:S05]  /*17f0*/  RET.REL.NODEC R2 `(solve_row_multiblock_double) ;  /* 0xffffffe802007950 */ /* 0x000fea0003c3ffff */
.L_x_63:
        /* <DEDUP_REMOVED lines=16> */
.L_x_105:


//--------------------- .text.solve_row_multiblock_float --------------------------
	.section	.text.solve_row_multiblock_float,"ax",@progbits
	.align	128
        .global         solve_row_multiblock_float
        .type           solve_row_multiblock_float,@function
        .size           solve_row_multiblock_float,(.L_x_106 - solve_row_multiblock_float)
        .other          solve_row_multiblock_float,@"STO_CUDA_ENTRY STV_DEFAULT"
solve_row_multiblock_float:
.text.solve_row_multiblock_float:
[----:B------:R-:W-:Y:S08]  /*0000*/  LDC R1, c[0x0][0x37c] ;  /* 0x0000df00ff017b82 */ /* 0x000ff00000000800 */
[----:B------:R-:W0:Y:S01]  /*0010*/  LDC R3, c[0x0][0x380] ;  /* 0x0000e000ff037b82 */ /* 0x000e220000000800 */
[----:B------:R-:W1:Y:S07]  /*0020*/  LDCU.64 UR6, c[0x0][0x358] ;  /* 0x00006b00ff0677ac */ /* 0x000e6e0008000a00 */
[----:B------:R-:W2:Y:S01]  /*0030*/  LDC.64 R4, c[0x0][0x388] ;  /* 0x0000e200ff047b82 */ /* 0x000ea20000000a00 */
[C---:B0-----:R-:W-:Y:S01]  /*0040*/  IADD3 R7, PT, PT, R3.reuse, 0x1, RZ ;  /* 0x0000000103077810 */ /* 0x041fe20007ffe0ff */
[----:B--2---:R-:W-:-:S04]  /*0050*/  IMAD.WIDE.U32 R2, R3, 0x4, R4 ;  /* 0x0000000403027825 */ /* 0x004fc800078e0004 */
[----:B------:R-:W-:Y:S02]  /*0060*/  IMAD.WIDE.U32 R4, R7, 0x4, R4 ;  /* 0x0000000407047825 */ /* 0x000fe400078e0004 */
[----:B-1----:R-:W2:Y:S04]  /*0070*/  LDG.E R2, desc[UR6][R2.64] ;  /* 0x0000000602027981 */ /* 0x002ea8000c1e1900 */
[----:B------:R-:W3:Y:S01]  /*0080*/  LDG.E R4, desc[UR6][R4.64] ;  /* 0x0000000604047981 */ /* 0x000ee2000c1e1900 */
[----:B------:R-:W0:Y:S01]  /*0090*/  LDCU UR4, c[0x0][0x360] ;  /* 0x00006c00ff0477ac */ /* 0x000e220008000800 */
[----:B------:R-:W0:Y:S01]  /*00a0*/  S2R R7, SR_CTAID.X ;  /* 0x0000000000077919 */ /* 0x000e220000002500 */
[----:B------:R-:W0:Y:S02]  /*00b0*/  S2R R0, SR_TID.X ;  /* 0x0000000000007919 */ /* 0x000e240000002100 */
[----:B0-----:R-:W-:-:S05]  /*00c0*/  IMAD R7, R7, UR4, R0 ;  /* 0x0000000407077c24 */ /* 0x001fca000f8e0200 */
[----:B--2---:R-:W-:-:S04]  /*00d0*/  IADD3 R7, PT, PT, R2, R7, RZ ;  /* 0x0000000702077210 */ /* 0x004fc80007ffe0ff */
        /* <DEDUP_REMOVED lines=15> */
[----:B------:R-:W-:-:S04]  /*01d0*/  ISETP.NE.AND P1, PT, RZ, UR4, PT ;  /* 0x00000004ff007c0c */ /* 0x000fc8000bf25270 */
[----:B------:R-:W-:Y:S02]  /*01e0*/  SEL R9, RZ, 0x1, P1 ;  /* 0x00000001ff097807 */ /* 0x000fe40000800000 */
[----:B--2---:R-:W-:-:S04]  /*01f0*/  IADD3 R3, PT, PT, R6, -0x1, RZ ;  /* 0xffffffff06037810 */ /* 0x004fc80007ffe0ff */
[-C--:B------:R-:W-:Y:S01]  /*0200*/  MOV R11, R3.reuse ;  /* 0x00000003000b7202 */ /* 0x080fe20000000f00 */
[----:B---3--:R-:W-:Y:S01]  /*0210*/  IMAD.IADD R4, R8, 0x1, R9 ;  /* 0x0000000108047824 */ /* 0x008fe200078e0209 */
[----:B------:R-:W-:Y:S01]  /*0220*/  @!P0 IADD3 R11, PT, PT, R6, RZ, RZ ;  /* 0x000000ff060b8210 */ /* 0x000fe20007ffe0ff */
[----:B------:R-:W-:Y:S01]  /*0230*/  HFMA2 R6, -RZ, RZ, 0, 0 ;  /* 0x00000000ff067431 */ /* 0x000fe200000001ff */
[----:B------:R-:W-:Y:S02]  /*0240*/  SEL R3, R8, R3, !P1 ;  /* 0x0000000308037207 */ /* 0x000fe40004800000 */
[----:B------:R-:W-:-:S13]  /*0250*/  ISETP.GT.U32.AND P0, PT, R11, R4, PT ;  /* 0x000000040b00720c */ /* 0x000fda0003f04070 */
[----:B------:R-:W-:Y:S05]  /*0260*/  @!P0 BRA `(.L_x_65) ;  /* 0x0000000c00748947 */ /* 0x000fea0003800000 */
[----:B------:R-:W-:Y:S01]  /*0270*/  IADD3 R8, PT, PT, R9, R8, -R11 ;  /* 0x0000000809087210 */ /* 0x000fe20007ffe80b */
[----:B------:R-:W-:Y:S01]  /*0280*/  IMAD.IADD R5, R11, 0x1, -R4 ;  /* 0x000000010b057824 */ /* 0x000fe200078e0a04 */
[----:B------:R-:W-:Y:S01]  /*0290*/  BSSY.RECONVERGENT B1, `(.L_x_66) ;  /* 0x000006b000017945 */ /* 0x000fe20003800200 */
[----:B------:R-:W-:Y:S02]  /*02a0*/  MOV R6, RZ ;  /* 0x000000ff00067202 */ /* 0x000fe40000000f00 */
[----:B------:R-:W-:Y:S02]  /*02b0*/  ISETP.GT.U32.AND P1, PT, R8, -0x10, PT ;  /* 0xfffffff00800780c */ /* 0x000fe40003f24070 */
[----:B------:R-:W-:-:S04]  /*02c0*/  LOP3.LUT R7, R5, 0xf, RZ, 0xc0, !PT ;  /* 0x0000000f05077812 */ /* 0x000fc800078ec0ff */
[----:B------:R-:W-:-:S07]  /*02d0*/  ISETP.NE.AND P0, PT, R7, RZ, PT ;  /* 0x000000ff0700720c */ /* 0x000fce0003f05270 */
[----:B------:R-:W-:Y:S06]  /*02e0*/  @P1 BRA `(.L_x_67) ;  /* 0x0000000400941947 */ /* 0x000fec0003800000 */
[----:B------:R-:W0:Y:S01]  /*02f0*/  LDCU.128 UR8, c[0x0][0x3a0] ;  /* 0x00007400ff0877ac */ /* 0x000e220008000c00 */
[----:B------:R-:W-:Y:S01]  /*0300*/  MOV R8, 0x20 ;  /* 0x0000002000087802 */ /* 0x000fe20000000f00 */
[----:B------:R-:W-:Y:S01]  /*0310*/  IMAD.MOV.U32 R9, RZ, RZ, 0x0 ;  /* 0x00000000ff097424 */ /* 0x000fe200078e00ff */
[----:B------:R-:W-:Y:S01]  /*0320*/  LOP3.LUT R2, R5, 0xfffffff0, RZ, 0xc0, !PT ;  /* 0xfffffff005027812 */ /* 0x000fe200078ec0ff */
[----:B------:R-:W-:Y:S02]  /*0330*/  HFMA2 R6, -RZ, RZ, 0, 0 ;  /* 0x00000000ff067431 */ /* 0x000fe400000001ff */
[----:B------:R-:W-:Y:S01]  /*0340*/  IMAD.WIDE.U32 R8, R4, 0x4, R8 ;  /* 0x0000000404087825 */ /* 0x000fe200078e0008 */
[----:B------:R-:W-:Y:S02]  /*0350*/  IADD3 R2, PT, PT, -R2, RZ, RZ ;  /* 0x000000ff02027210 */ /* 0x000fe40007ffe1ff */
[C---:B0-----:R-:W-:Y:S02]  /*0360*/  IADD3 R10, P1, PT, R8.reuse, UR10, RZ ;  /* 0x0000000a080a7c10 */ /* 0x041fe4000ff3e0ff */
[----:B------:R-:W-:-:S02]  /*0370*/  IADD3 R12, P2, PT, R8, UR8, RZ ;  /* 0x00000008080c7c10 */ /* 0x000fc4000ff5e0ff */
[C---:B------:R-:W-:Y:S02]  /*0380*/  IADD3.X R15, PT, PT, R9.reuse, UR11, RZ, P1, !PT ;  /* 0x0000000b090f7c10 */ /* 0x040fe40008ffe4ff */
[----:B------:R-:W-:-:S09]  /*0390*/  IADD3.X R13, PT, PT, R9, UR9, RZ, P2, !PT ;  /* 0x00000009090d7c10 */ /* 0x000fd200097fe4ff */
.L_x_68:
[----:B------:R-:W2:Y:S01]  /*03a0*/  LDG.E R9, desc[UR6][R12.64+-0x20] ;  /* 0xffffe0060c097981 */ /* 0x000ea2000c1e1900 */
[----:B------:R-:W2:Y:S03]  /*03b0*/  LDC.64 R16, c[0x0][0x3b8] ;  /* 0x0000ee00ff107b82 */ /* 0x000ea60000000a00 */
[----:B------:R-:W3:Y:S04]  /*03c0*/  LDG.E R25, desc[UR6][R12.64+-0x1c] ;  /* 0xffffe4060c197981 */ /* 0x000ee8000c1e1900 */
[----:B------:R-:W4:Y:S04]  /*03d0*/  LDG.E R23, desc[UR6][R12.64+-0x18] ;  /* 0xffffe8060c177981 */ /* 0x000f28000c1e1900 */
[----:B------:R-:W5:Y:S01]  /*03e0*/  LDG.E R29, desc[UR6][R12.64+-0x14] ;  /* 0xffffec060c1d7981 */ /* 0x000f62000c1e1900 */
[----:B------:R-:W-:-:S03]  /*03f0*/  IMAD.MOV.U32 R14, RZ, RZ, R10 ;  /* 0x000000ffff0e7224 */ /* 0x000fc600078e000a */
[----:B------:R-:W5:Y:S04]  /*0400*/  LDG.E R19, desc[UR6][R12.64+-0x10] ;  /* 0xfffff0060c137981 */ /* 0x000f68000c1e1900 */
[----:B------:R-:W5:Y:S04]  /*0410*/  LDG.E R20, desc[UR6][R14.64+-0x20] ;  /* 0xffffe0060e147981 */ /* 0x000f68000c1e1900 */
[----:B------:R-:W5:Y:S04]  /*0420*/  LDG.E R21, desc[UR6][R12.64+-0xc] ;  /* 0xfffff4060c157981 */ /* 0x000f68000c1e1900 */
[----:B------:R-:W5:Y:S04]  /*0430*/  LDG.E R11, desc[UR6][R12.64+-0x8] ;  /* 0xfffff8060c0b7981 */ /* 0x000f68000c1e1900 */
[----:B------:R-:W5:Y:S01]  /*0440*/  LDG.E R26, desc[UR6][R14.64+-0xc] ;  /* 0xfffff4060e1a7981 */ /* 0x000f62000c1e1900 */
[----:B--2---:R-:W-:-:S05]  /*0450*/  IMAD.WIDE.U32 R8, R9, 0x4, R16 ;  /* 0x0000000409087825 */ /* 0x004fca00078e0010 */
[----:B------:R-:W2:Y:S01]  /*0460*/  LDG.E R27, desc[UR6][R8.64] ;  /* 0x00000006081b7981 */ /* 0x000ea2000c1e1900 */
[----:B---3--:R-:W-:-:S04]  /*0470*/  IMAD.WIDE.U32 R24, R25, 0x4, R16 ;  /* 0x0000000419187825 */ /* 0x008fc800078e0010 */
[--C-:B----4-:R-:W-:Y:S02]  /*0480*/  IMAD.WIDE.U32 R22, R23, 0x4, R16.reuse ;  /* 0x0000000417167825 */ /* 0x110fe400078e0010 */
[----:B------:R-:W3:Y:S02]  /*0490*/  LDG.E R25, desc[UR6][R24.64] ;  /* 0x0000000618197981 */ /* 0x000ee4000c1e1900 */
[--C-:B-----5:R-:W-:Y:S02]  /*04a0*/  IMAD.WIDE.U32 R28, R29, 0x4, R16.reuse ;  /* 0x000000041d1c7825 */ /* 0x120fe400078e0010 */
[----:B------:R-:W4:Y:S02]  /*04b0*/  LDG.E R23, desc[UR6][R22.64] ;  /* 0x0000000616177981 */ /* 0x000f24000c1e1900 */
[----:B------:R-:W-:Y:S02]  /*04c0*/  IMAD.WIDE.U32 R18, R19, 0x4, R16 ;  /* 0x0000000413127825 */ /* 0x000fe400078e0010 */
[----:B------:R-:W5:Y:S04]  /*04d0*/  LDG.E R10, desc[UR6][R28.64] ;  /* 0x000000061c0a7981 */ /* 0x000f68000c1e1900 */
[----:B------:R-:W3:Y:S04]  /*04e0*/  LDG.E R24, desc[UR6][R14.64+-0x1c] ;  /* 0xffffe4060e187981 */ /* 0x000ee8000c1e1900 */
[----:B------:R-:W4:Y:S04]  /*04f0*/  LDG.E R22, desc[UR6][R14.64+-0x18] ;  /* 0xffffe8060e167981 */ /* 0x000f28000c1e1900 */
[----:B------:R-:W5:Y:S04]  /*0500*/  LDG.E R9, desc[UR6][R14.64+-0x14] ;  /* 0xffffec060e097981 */ /* 0x000f68000c1e1900 */
[----:B------:R-:W5:Y:S04]  /*0510*/  LDG.E R8, desc[UR6][R12.64+-0x4] ;  /* 0xfffffc060c087981 */ /* 0x000f68000c1e1900 */
[----:B------:R-:W5:Y:S04]  /*0520*/  LDG.E R18, desc[UR6][R18.64] ;  /* 0x0000000612127981 */ /* 0x000f68000c1e1900 */
[----:B------:R-:W5:Y:S04]  /*0530*/  LDG.E R29, desc[UR6][R14.64+-0x10] ;  /* 0xfffff0060e1d7981 */ /* 0x000f68000c1e1900 */
[----:B------:R-:W5:Y:S01]  /*0540*/  LDG.E R19, desc[UR6][R12.64+0x4] ;  /* 0x000004060c137981 */ /* 0x000f62000c1e1900 */
[----:B--2---:R-:W-:-:S03]  /*0550*/  FFMA R6, R20, R27, R6 ;  /* 0x0000001b14067223 */ /* 0x004fc60000000006 */
[----:B------:R-:W2:Y:S01]  /*0560*/  LDG.E R27, desc[UR6][R12.64] ;  /* 0x000000060c1b7981 */ /* 0x000ea2000c1e1900 */
[----:B------:R-:W-:-:S06]  /*0570*/  IMAD.WIDE.U32 R20, R21, 0x4, R16 ;  /* 0x0000000415147825 */ /* 0x000fcc00078e0010 */
[----:B------:R-:W2:Y:S01]  /*0580*/  LDG.E R20, desc[UR6][R20.64] ;  /* 0x0000000614147981 */ /* 0x000ea2000c1e1900 */
[----:B---3--:R-:W-:-:S03]  /*0590*/  FFMA R25, R24, R25, R6 ;  /* 0x0000001918197223 */ /* 0x008fc60000000006 */
[----:B------:R-:W3:Y:S01]  /*05a0*/  LDG.E R21, desc[UR6][R14.64+-0x4] ;  /* 0xfffffc060e157981 */ /* 0x000ee2000c1e1900 */
[----:B----4-:R-:W-:Y:S01]  /*05b0*/  FFMA R6, R22, R23, R25 ;  /* 0x0000001716067223 */ /* 0x010fe20000000019 */
[----:B------:R-:W-:Y:S02]  /*05c0*/  IMAD.WIDE.U32 R22, R11, 0x4, R16 ;  /* 0x000000040b167825 */ /* 0x000fe400078e0010 */
[----:B------:R-:W4:Y:S02]  /*05d0*/  LDG.E R25, desc[UR6][R14.64+-0x8] ;  /* 0xfffff8060e197981 */ /* 0x000f24000c1e1900 */
[----:B-----5:R-:W-:Y:S02]  /*05e0*/  FFMA R6, R9, R10, R6 ;  /* 0x0000000a09067223 */ /* 0x020fe40000000006 */
[----:B------:R-:W5:Y:S01]  /*05f0*/  LDG.E R24, desc[UR6][R14.64] ;  /* 0x000000060e187981 */ /* 0x000f62000c1e1900 */
[----:B------:R-:W-:-:S03]  /*0600*/  IMAD.WIDE.U32 R8, R8, 0x4, R16 ;  /* 0x0000000408087825 */ /* 0x000fc600078e0010 */
[----:B------:R-:W4:Y:S04]  /*0610*/  LDG.E R22, desc[UR6][R22.64] ;  /* 0x0000000616167981 */ /* 0x000f28000c1e1900 */
[----:B------:R-:W3:Y:S01]  /*0620*/  LDG.E R8, desc[UR6][R8.64] ;  /* 0x0000000608087981 */ /* 0x000ee2000c1e1900 */
[----:B------:R-:W-:-:S03]  /*0630*/  FFMA R18, R29, R18, R6 ;  /* 0x000000121d127223 */ /* 0x000fc60000000006 */
[----:B------:R-:W5:Y:S04]  /*0640*/  LDG.E R29, desc[UR6][R12.64+0x8] ;  /* 0x000008060c1d7981 */ /* 0x000f68000c1e1900 */
[----:B------:R-:W5:Y:S04]  /*0650*/  LDG.E R23, desc[UR6][R12.64+0x10] ;  /* 0x000010060c177981 */ /* 0x000f68000c1e1900 */
[----:B------:R-:W5:Y:S01]  /*0660*/  LDG.E R6, desc[UR6][R12.64+0x14] ;  /* 0x000014060c067981 */ /* 0x000f62000c1e1900 */
[----:B--2---:R-:W-:-:S03]  /*0670*/  IMAD.WIDE.U32 R10, R27, 0x4, R16 ;  /* 0x000000041b0a7825 */ /* 0x004fc600078e0010 */
[----:B------:R-:W2:Y:S04]  /*0680*/  LDG.E R27, desc[UR6][R12.64+0xc] ;  /* 0x00000c060c1b7981 */ /* 0x000ea8000c1e1900 */
[----:B------:R-:W2:Y:S01]  /*0690*/  LDG.E R10, desc[UR6][R10.64] ;  /* 0x000000060a0a7981 */ /* 0x000ea2000c1e1900 */
[----:B------:R-:W-:-:S03]  /*06a0*/  FFMA R18, R26, R20, R18 ;  /* 0x000000141a127223 */ /* 0x000fc60000000012 */
[----:B------:R-:W2:Y:S04]  /*06b0*/  LDG.E R20, desc[UR6][R12.64+0x18] ;  /* 0x000018060c147981 */ /* 0x000ea8000c1e1900 */
[----:B------:R-:W2:Y:S01]  /*06c0*/  LDG.E R26, desc[UR6][R12.64+0x1c] ;  /* 0x00001c060c1a7981 */ /* 0x000ea2000c1e1900 */
[----:B----4-:R-:W-:Y:S01]  /*06d0*/  FFMA R22, R25, R22, R18 ;  /* 0x0000001619167223 */ /* 0x010fe20000000012 */
[----:B------:R-:W-:-:S04]  /*06e0*/  IMAD.WIDE.U32 R18, R19, 0x4, R16 ;  /* 0x0000000413127825 */ /* 0x000fc800078e0010 */
[----:B---3--:R-:W-:Y:S02]  /*06f0*/  FFMA R25, R21, R8, R22 ;  /* 0x0000000815197223 */ /* 0x008fe40000000016 */
[----:B------:R-:W3:Y:S01]  /*0700*/  LDG.E R21, desc[UR6][R14.64+0x4] ;  /* 0x000004060e157981 */ /* 0x000ee2000c1e1900 */
[----:B-----5:R-:W-:-:S03]  /*0710*/  IMAD.WIDE.U32 R8, R29, 0x4, R16 ;  /* 0x000000041d087825 */ /* 0x020fc600078e0010 */
[----:B------:R-:W3:Y:S04]  /*0720*/  LDG.E R18, desc[UR6][R18.64] ;  /* 0x0000000612127981 */ /* 0x000ee8000c1e1900 */
[----:B------:R-:W4:Y:S01]  /*0730*/  LDG.E R19, desc[UR6][R14.64+0xc] ;  /* 0x00000c060e137981 */ /* 0x000f22000c1e1900 */
[----:B--2---:R-:W-:-:S03]  /*0740*/  IMAD.WIDE.U32 R28, R27, 0x4, R16 ;  /* 0x000000041b1c7825 */ /* 0x004fc600078e0010 */
[----:B------:R-:W2:Y:S01]  /*0750*/  LDG.E R27, desc[UR6][R14.64+0x8] ;  /* 0x000008060e1b7981 */ /* 0x000ea2000c1e1900 */
[----:B------:R-:W-:-:S03]  /*0760*/  FFMA R24, R24, R10, R25 ;  /* 0x0000000a18187223 */ /* 0x000fc60000000019 */
[----:B------:R0:W2:Y:S01]  /*0770*/  LDG.E R25, desc[UR6][R8.64] ;  /* 0x0000000608197981 */ /* 0x0000a2000c1e1900 */
[----:B------:R-:W-:-:S03]  /*0780*/  IMAD.WIDE.U32 R10, R23, 0x4, R16 ;  /* 0x00000004170a7825 */ /* 0x000fc600078e0010 */
[----:B------:R-:W4:Y:S01]  /*0790*/  LDG.E R28, desc[UR6][R28.64] ;  /* 0x000000061c1c7981 */ /* 0x000f22000c1e1900 */
[----:B------:R-:W-:-:S03]  /*07a0*/  IMAD.WIDE.U32 R22, R6, 0x4, R16 ;  /* 0x0000000406167825 */ /* 0x000fc600078e0010 */
[----:B------:R1:W5:Y:S01]  /*07b0*/  LDG.E R11, desc[UR6][R10.64] ;  /* 0x000000060a0b7981 */ /* 0x000362000c1e1900 */
[----:B0-----:R-:W-:-:S03]  /*07c0*/  IMAD.WIDE.U32 R8, R20, 0x4, R16 ;  /* 0x0000000414087825 */ /* 0x001fc600078e0010 */
[----:B------:R-:W5:Y:S01]  /*07d0*/  LDG.E R6, desc[UR6][R14.64+0x10] ;  /* 0x000010060e067981 */ /* 0x000f62000c1e1900 */
[----:B------:R-:W-:-:S03]  /*07e0*/  IMAD.WIDE.U32 R16, R26, 0x4, R16 ;  /* 0x000000041a107825 */ /* 0x000fc600078e0010 */
[----:B------:R-:W5:Y:S04]  /*07f0*/  LDG.E R22, desc[UR6][R22.64] ;  /* 0x0000000616167981 */ /* 0x000f68000c1e1900 */
[----:B------:R-:W5:Y:S04]  /*0800*/  LDG.E R20, desc[UR6][R14.64+0x14] ;  /* 0x000014060e147981 */ /* 0x000f68000c1e1900 */
[----:B------:R-:W5:Y:S04]  /*0810*/  LDG.E R8, desc[UR6][R8.64] ;  /* 0x0000000608087981 */ /* 0x000f68000c1e1900 */
[----:B------:R-:W5:Y:S04]  /*0820*/  LDG.E R29, desc[UR6][R14.64+0x18] ;  /* 0x000018060e1d7981 */ /* 0x000f68000c1e1900 */
[----:B------:R-:W5:Y:S04]  /*0830*/  LDG.E R17, desc[UR6][R16.64] ;  /* 0x0000000610117981 */ /* 0x000f68000c1e1900 */
[----:B------:R0:W5:Y:S01]  /*0840*/  LDG.E R26, desc[UR6][R14.64+0x1c] ;  /* 0x00001c060e1a7981 */ /* 0x000162000c1e1900 */
[----:B---3--:R-:W-:Y:S01]  /*0850*/  FFMA R18, R21, R18, R24 ;  /* 0x0000001215127223 */ /* 0x008fe20000000018 */
[----:B------:R-:W-:-:S04]  /*0860*/  IADD3 R2, PT, PT, R2, 0x10, RZ ;  /* 0x0000001002027810 */ /* 0x000fc80007ffe0ff */
[----:B------:R-:W-:Y:S02]  /*0870*/  ISETP.NE.AND P1, PT, R2, RZ, PT ;  /* 0x000000ff0200720c */ /* 0x000fe40003f25270 */
[----:B------:R-:W-:Y:S02]  /*0880*/  IADD3 R12, P3, PT, R12, 0x40, RZ ;  /* 0x000000400c0c7810 */ /* 0x000fe40007f7e0ff */
[----:B-1----:R-:W-:Y:S02]  /*0890*/  IADD3 R10, P2, PT, R14, 0x40, RZ ;  /* 0x000000400e0a7810 */ /* 0x002fe40007f5e0ff */
[----:B------:R-:W-:Y:S01]  /*08a0*/  IADD3 R4, PT, PT, R4, 0x10, RZ ;  /* 0x0000001004047810 */ /* 0x000fe20007ffe0ff */
[----:B------:R-:W-:Y:S01]  /*08b0*/  IMAD.X R13, RZ, RZ, R13, P3 ;  /* 0x000000ffff0d7224 */ /* 0x000fe200018e060d */
[----:B0-----:R-:W-:Y:S01]  /*08c0*/  IADD3.X R15, PT, PT, RZ, R15, RZ, P2, !PT ;  /* 0x0000000fff0f7210 */ /* 0x001fe200017fe4ff */
[----:B--2---:R-:W-:-:S04]  /*08d0*/  FFMA R18, R27, R25, R18 ;  /* 0x000000191b127223 */ /* 0x004fc80000000012 */
[----:B----4-:R-:W-:-:S04]  /*08e0*/  FFMA R19, R19, R28, R18 ;  /* 0x0000001c13137223 */ /* 0x010fc80000000012 */
[----:B-----5:R-:W-:-:S04]  /*08f0*/  FFMA R11, R6, R11, R19 ;  /* 0x0000000b060b7223 */ /* 0x020fc80000000013 */
[----:B------:R-:W-:-:S04]  /*0900*/  FFMA R20, R20, R22, R11 ;  /* 0x0000001614147223 */ /* 0x000fc8000000000b */
[----:B------:R-:W-:-:S04]  /*0910*/  FFMA R29, R29, R8, R20 ;  /* 0x000000081d1d7223 */ /* 0x000fc80000000014 */
[----:B------:R-:W-:Y:S01]  /*0920*/  FFMA R6, R26, R17, R29 ;  /* 0x000000111a067223 */ /* 0x000fe2000000001d */
[----:B------:R-:W-:Y:S06]  /*0930*/  @P1 BRA `(.L_x_68) ;  /* 0xfffffff800981947 */ /* 0x000fec000383ffff */
.L_x_67:
[----:B------:R-:W-:Y:S05]  /*0940*/  BSYNC.RECONVERGENT B1 ;  /* 0x0000000000017941 */ /* 0x000fea0003800200 */
.L_x_66:
        /* <DEDUP_REMOVED lines=10> */
[----:B------:R-:W2:Y:S04]  /*09f0*/  LDG.E R19, desc[UR6][R12.64] ;  /* 0x000000060c137981 */ /* 0x000ea8000c1e1900 */
[----:B------:R-:W3:Y:S04]  /*0a00*/  LDG.E R27, desc[UR6][R12.64+0x4] ;  /* 0x000004060c1b7981 */ /* 0x000ee8000c1e1900 */
[----:B------:R-:W4:Y:S04]  /*0a10*/  LDG.E R20, desc[UR6][R12.64+0x8] ;  /* 0x000008060c147981 */ /* 0x000f28000c1e1900 */
[----:B------:R-:W5:Y:S04]  /*0a20*/  LDG.E R16, desc[UR6][R12.64+0xc] ;  /* 0x00000c060c107981 */ /* 0x000f68000c1e1900 */
[----:B------:R-:W5:Y:S04]  /*0a30*/  LDG.E R21, desc[UR6][R12.64+0x10] ;  /* 0x000010060c157981 */ /* 0x000f68000c1e1900 */
[----:B------:R-:W5:Y:S04]  /*0a40*/  LDG.E R23, desc[UR6][R12.64+0x14] ;  /* 0x000014060c177981 */ /* 0x000f68000c1e1900 */
[----:B------:R-:W5:Y:S04]  /*0a50*/  LDG.E R17, desc[UR6][R12.64+0x18] ;  /* 0x000018060c117981 */ /* 0x000f68000c1e1900 */
[----:B------:R-:W5:Y:S01]  /*0a60*/  LDG.E R29, desc[UR6][R12.64+0x1c] ;  /* 0x00001c060c1d7981 */ /* 0x000f62000c1e1900 */
[----:B-1----:R-:W-:-:S05]  /*0a70*/  IMAD.WIDE.U32 R24, R4, 0x4, R24 ;  /* 0x0000000404187825 */ /* 0x002fca00078e0018 */
[----:B------:R-:W5:Y:S04]  /*0a80*/  LDG.E R7, desc[UR6][R24.64] ;  /* 0x0000000618077981 */ /* 0x000f68000c1e1900 */
[----:B------:R-:W5:Y:S04]  /*0a90*/  LDG.E R8, desc[UR6][R24.64+0x4] ;  /* 0x0000040618087981 */ /* 0x000f68000c1e1900 */
[----:B------:R-:W5:Y:S04]  /*0aa0*/  LDG.E R9, desc[UR6][R24.64+0x8] ;  /* 0x0000080618097981 */ /* 0x000f68000c1e1900 */
[----:B------:R-:W5:Y:S04]  /*0ab0*/  LDG.E R10, desc[UR6][R24.64+0xc] ;  /* 0x00000c06180a7981 */ /* 0x000f68000c1e1900 */
[----:B------:R-:W5:Y:S04]  /*0ac0*/  LDG.E R11, desc[UR6][R24.64+0x10] ;  /* 0x00001006180b7981 */ /* 0x000f68000c1e1900 */
[----:B------:R-:W5:Y:S04]  /*0ad0*/  LDG.E R12, desc[UR6][R24.64+0x14] ;  /* 0x00001406180c7981 */ /* 0x000f68000c1e1900 */
[----:B------:R-:W5:Y:S04]  /*0ae0*/  LDG.E R13, desc[UR6][R24.64+0x18] ;  /* 0x00001806180d7981 */ /* 0x000f68000c1e1900 */
[----:B------:R-:W5:Y:S01]  /*0af0*/  LDG.E R24, desc[UR6][R24.64+0x1c] ;  /* 0x00001c0618187981 */ /* 0x000f62000c1e1900 */
[----:B--2---:R-:W-:-:S04]  /*0b00*/  IMAD.WIDE.U32 R18, R19, 0x4, R14 ;  /* 0x0000000413127825 */ /* 0x004fc800078e000e */
[--C-:B---3--:R-:W-:Y:S01]  /*0b10*/  IMAD.WIDE.U32 R26, R27, 0x4, R14.reuse ;  /* 0x000000041b1a7825 */ /* 0x108fe200078e000e */
[----:B------:R4:W2:Y:S05]  /*0b20*/  LDG.E R25, desc[UR6][R18.64] ;  /* 0x0000000612197981 */ /* 0x0008aa000c1e1900 */
[----:B------:R-:W3:Y:S01]  /*0b30*/  LDG.E R27, desc[UR6][R26.64] ;  /* 0x000000061a1b7981 */ /* 0x000ee2000c1e1900 */
[----:B----4-:R-:W-:-:S05]  /*0b40*/  IMAD.WIDE.U32 R18, R20, 0x4, R14 ;  /* 0x0000000414127825 */ /* 0x010fca00078e000e */
[----:B------:R0:W4:Y:S01]  /*0b50*/  LDG.E R26, desc[UR6][R18.64] ;  /* 0x00000006121a7981 */ /* 0x000122000c1e1900 */
[----:B-----5:R-:W-:-:S04]  /*0b60*/  IMAD.WIDE.U32 R20, R21, 0x4, R14 ;  /* 0x0000000415147825 */ /* 0x020fc800078e000e */
[--C-:B------:R-:W-:Y:S02]  /*0b70*/  IMAD.WIDE.U32 R22, R23, 0x4, R14.reuse ;  /* 0x0000000417167825 */ /* 0x100fe400078e000e */
[----:B------:R-:W5:Y:S02]  /*0b80*/  LDG.E R20, desc[UR6][R20.64] ;  /* 0x0000000614147981 */ /* 0x000f64000c1e1900 */
[--C-:B0-----:R-:W-:Y:S02]  /*0b90*/  IMAD.WIDE.U32 R18, R16, 0x4, R14.reuse ;  /* 0x0000000410127825 */ /* 0x101fe400078e000e */
[----:B------:R-:W5:Y:S04]  /*0ba0*/  LDG.E R23, desc[UR6][R22.64] ;  /* 0x0000000616177981 */ /* 0x000f68000c1e1900 */
[----:B------:R-:W5:Y:S01]  /*0bb0*/  LDG.E R19, desc[UR6][R18.64] ;  /* 0x0000000612137981 */ /* 0x000f62000c1e1900 */
[----:B------:R-:W-:-:S04]  /*0bc0*/  IMAD.WIDE.U32 R16, R17, 0x4, R14 ;  /* 0x0000000411107825 */ /* 0x000fc800078e000e */
[----:B------:R-:W-:Y:S02]  /*0bd0*/  IMAD.WIDE.U32 R14, R29, 0x4, R14 ;  /* 0x000000041d0e7825 */ /* 0x000fe400078e000e */
[----:B------:R-:W5:Y:S04]  /*0be0*/  LDG.E R16, desc[UR6][R16.64] ;  /* 0x0000000610107981 */ /* 0x000f68000c1e1900 */
[----:B------:R-:W5:Y:S01]  /*0bf0*/  LDG.E R14, desc[UR6][R14.64] ;  /* 0x000000060e0e7981 */ /* 0x000f62000c1e1900 */
[----:B------:R-:W-:Y:S01]  /*0c00*/  IADD3 R4, PT, PT, R4, 0x8, RZ ;  /* 0x0000000804047810 */ /* 0x000fe20007ffe0ff */
[----:B--2---:R-:W-:-:S04]  /*0c10*/  FFMA R7, R7, R25, R6 ;  /* 0x0000001907077223 */ /* 0x004fc80000000006 */
[----:B---3--:R-:W-:-:S04]  /*0c20*/  FFMA R8, R8, R27, R7 ;  /* 0x0000001b08087223 */ /* 0x008fc80000000007 */
[----:B----4-:R-:W-:-:S04]  /*0c30*/  FFMA R9, R9, R26, R8 ;  /* 0x0000001a09097223 */ /* 0x010fc80000000008 */
[----:B-----5:R-:W-:-:S04]  /*0c40*/  FFMA R10, R10, R19, R9 ;  /* 0x000000130a0a7223 */ /* 0x020fc80000000009 */
[----:B------:R-:W-:-:S04]  /*0c50*/  FFMA R11, R11, R20, R10 ;  /* 0x000000140b0b7223 */ /* 0x000fc8000000000a */
[----:B------:R-:W-:-:S04]  /*0c60*/  FFMA R12, R12, R23, R11 ;  /* 0x000000170c0c7223 */ /* 0x000fc8000000000b */
[----:B------:R-:W-:-:S04]  /*0c70*/  FFMA R13, R13, R16, R12 ;  /* 0x000000100d0d7223 */ /* 0x000fc8000000000c */
[----:B------:R-:W-:-:S07]  /*0c80*/  FFMA R6, R24, R14, R13 ;  /* 0x0000000e18067223 */ /* 0x000fce000000000d */
.L_x_70:
[----:B------:R-:W-:Y:S05]  /*0c90*/  BSYNC.RECONVERGENT B1 ;  /* 0x0000000000017941 */ /* 0x000fea0003800200 */
.L_x_69:
        /* <DEDUP_REMOVED lines=10> */
[----:B------:R-:W0:Y:S04]  /*0d40*/  LDG.E R15, desc[UR6][R12.64] ;  /* 0x000000060c0f7981 */ /* 0x000e28000c1e1900 */
[----:B------:R-:W2:Y:S04]  /*0d50*/  LDG.E R17, desc[UR6][R12.64+0x4] ;  /* 0x000004060c117981 */ /* 0x000ea8000c1e1900 */
[----:B------:R-:W3:Y:S04]  /*0d60*/  LDG.E R19, desc[UR6][R12.64+0x8] ;  /* 0x000008060c137981 */ /* 0x000ee8000c1e1900 */
[----:B------:R-:W4:Y:S01]  /*0d70*/  LDG.E R21, desc[UR6][R12.64+0xc] ;  /* 0x00000c060c157981 */ /* 0x000f22000c1e1900 */
[----:B-1----:R-:W-:-:S05]  /*0d80*/  IMAD.WIDE.U32 R10, R4, 0x4, R10 ;  /* 0x00000004040a7825 */ /* 0x002fca00078e000a */
[----:B------:R-:W5:Y:S04]  /*0d90*/  LDG.E R7, desc[UR6][R10.64] ;  /* 0x000000060a077981 */ /* 0x000f68000c1e1900 */
[----:B------:R-:W5:Y:S04]  /*0da0*/  LDG.E R2, desc[UR6][R10.64+0x4] ;  /* 0x000004060a027981 */ /* 0x000f68000c1e1900 */
[----:B------:R-:W5:Y:S01]  /*0db0*/  LDG.E R13, desc[UR6][R10.64+0x8] ;  /* 0x000008060a0d7981 */ /* 0x000f62000c1e1900 */
[----:B0-----:R-:W-:-:S04]  /*0dc0*/  IMAD.WIDE.U32 R14, R15, 0x4, R8 ;  /* 0x000000040f0e7825 */ /* 0x001fc800078e0008 */
[--C-:B--2---:R-:W-:Y:S02]  /*0dd0*/  IMAD.WIDE.U32 R16, R17, 0x4, R8.reuse ;  /* 0x0000000411107825 */ /* 0x104fe400078e0008 */
[----:B------:R-:W5:Y:S02]  /*0de0*/  LDG.E R14, desc[UR6][R14.64] ;  /* 0x000000060e0e7981 */ /* 0x000f64000c1e1900 */
[--C-:B---3--:R-:W-:Y:S02]  /*0df0*/  IMAD.WIDE.U32 R18, R19, 0x4, R8.reuse ;  /* 0x0000000413127825 */ /* 0x108fe400078e0008 */
[----:B------:R-:W2:Y:S02]  /*0e00*/  LDG.E R16, desc[UR6][R16.64] ;  /* 0x0000000610107981 */ /* 0x000ea4000c1e1900 */
[----:B----4-:R-:W-:Y:S02]  /*0e10*/  IMAD.WIDE.U32 R8, R21, 0x4, R8 ;  /* 0x0000000415087825 */ /* 0x010fe400078e0008 */
[----:B------:R-:W3:Y:S04]  /*0e20*/  LDG.E R18, desc[UR6][R18.64] ;  /* 0x0000000612127981 */ /* 0x000ee8000c1e1900 */
[----:B------:R-:W4:Y:S04]  /*0e30*/  LDG.E R21, desc[UR6][R10.64+0xc] ;  /* 0x00000c060a157981 */ /* 0x000f28000c1e1900 */
[----:B------:R-:W4:Y:S01]  /*0e40*/  LDG.E R8, desc[UR6][R8.64] ;  /* 0x0000000608087981 */ /* 0x000f22000c1e1900 */
[----:B------:R-:W-:-:S02]  /*0e50*/  VIADD R4, R4, 0x4 ;  /* 0x0000000404047836 */ /* 0x000fc40000000000 */
[----:B-----5:R-:W-:-:S04]  /*0e60*/  FFMA R7, R7, R14, R6 ;  /* 0x0000000e07077223 */ /* 0x020fc80000000006 */
[----:B--2---:R-:W-:-:S04]  /*0e70*/  FFMA R2, R2, R16, R7 ;  /* 0x0000001002027223 */ /* 0x004fc80000000007 */
[----:B---3--:R-:W-:-:S04]  /*0e80*/  FFMA R2, R13, R18, R2 ;  /* 0x000000120d027223 */ /* 0x008fc80000000002 */
[----:B----4-:R-:W-:-:S07]  /*0e90*/  FFMA R6, R21, R8, R2 ;  /* 0x0000000815067223 */ /* 0x010fce0000000002 */
.L_x_72:
[----:B------:R-:W-:Y:S05]  /*0ea0*/  BSYNC.RECONVERGENT B1 ;  /* 0x0000000000017941 */ /* 0x000fea0003800200 */
.L_x_71:
[----:B------:R-:W-:Y:S05]  /*0eb0*/  @!P1 BRA `(.L_x_65) ;  /* 0x0000000000609947 */ /* 0x000fea0003800000 */
[----:B------:R-:W0:Y:S01]  /*0ec0*/  LDC.64 R10, c[0x0][0x3a0] ;  /* 0x0000e800ff0a7b82 */ /* 0x000e220000000a00 */
[----:B------:R-:W-:-:S07]  /*0ed0*/  IMAD.MOV R2, RZ, RZ, -R5 ;  /* 0x000000ffff027224 */ /* 0x000fce00078e0a05 */
[----:B------:R-:W1:Y:S08]  /*0ee0*/  LDC.64 R12, c[0x0][0x3a8] ;  /* 0x0000ea00ff0c7b82 */ /* 0x000e700000000a00 */
[----:B------:R-:W2:Y:S01]  /*0ef0*/  LDC.64 R8, c[0x0][0x3b8] ;  /* 0x0000ee00ff087b82 */ /* 0x000ea20000000a00 */
[----:B0-----:R-:W-:-:S03]  /*0f00*/  IMAD.WIDE.U32 R10, R4, 0x4, R10 ;  /* 0x00000004040a7825 */ /* 0x001fc600078e000a */
[----:B------:R-:W-:Y:S02]  /*0f10*/  MOV R14, R10 ;  /* 0x0000000a000e7202 */ /* 0x000fe40000000f00 */
[----:B------:R-:W-:Y:S01]  /*0f20*/  MOV R15, R11 ;  /* 0x0000000b000f7202 */ /* 0x000fe20000000f00 */
[----:B-1----:R-:W-:-:S07]  /*0f30*/  IMAD.WIDE.U32 R12, R4, 0x4, R12 ;  /* 0x00000004040c7825 */ /* 0x002fce00078e000c */
.L_x_73:
[----:B------:R-:W-:Y:S02]  /*0f40*/  MOV R10, R14 ;  /* 0x0000000e000a7202 */ /* 0x000fe40000000f00 */
[----:B------:R-:W-:-:S05]  /*0f50*/  MOV R11, R15 ;  /* 0x0000000f000b7202 */ /* 0x000fca0000000f00 */
[----:B------:R0:W2:Y:S02]  /*0f60*/  LDG.E R5, desc[UR6][R10.64] ;  /* 0x000000060a057981 */ /* 0x0000a4000c1e1900 */
[----:B0-----:R-:W-:Y:S01]  /*0f70*/  IMAD.MOV.U32 R10, RZ, RZ, R12 ;  /* 0x000000ffff0a7224 */ /* 0x001fe200078e000c */
[----:B------:R-:W-:-:S05]  /*0f80*/  MOV R11, R13 ;  /* 0x0000000d000b7202 */ /* 0x000fca0000000f00 */
[----:B------:R-:W3:Y:S01]  /*0f90*/  LDG.E R7, desc[UR6][R10.64] ;  /* 0x000000060a077981 */ /* 0x000ee2000c1e1900 */
[----:B--2---:R-:W-:-:S06]  /*0fa0*/  IMAD.WIDE.U32 R4, R5, 0x4, R8 ;  /* 0x0000000405047825 */ /* 0x004fcc00078e0008 */
[----:B------:R-:W3:Y:S01]  /*0fb0*/  LDG.E R4, desc[UR6][R4.64] ;  /* 0x0000000604047981 */ /* 0x000ee2000c1e1900 */
[----:B------:R-:W-:-:S04]  /*0fc0*/  IADD3 R2, PT, PT, R2, 0x1, RZ ;  /* 0x0000000102027810 */ /* 0x000fc80007ffe0ff */
[----:B------:R-:W-:Y:S02]  /*0fd0*/  ISETP.NE.AND P0, PT, R2, RZ, PT ;  /* 0x000000ff0200720c */ /* 0x000fe40003f05270 */
[----:B------:R-:W-:Y:S02]  /*0fe0*/  IADD3 R14, P1, PT, R14, 0x4, RZ ;  /* 0x000000040e0e7810 */ /* 0x000fe40007f3e0ff */
[----:B------:R-:W-:-:S03]  /*0ff0*/  IADD3 R12, P2, PT, R12, 0x4, RZ ;  /* 0x000000040c0c7810 */ /* 0x000fc60007f5e0ff */
[----:B------:R-:W-:Y:S01]  /*1000*/  IMAD.X R15, RZ, RZ, R15, P1 ;  /* 0x000000ffff0f7224 */ /* 0x000fe200008e060f */
[----:B------:R-:W-:Y:S01]  /*1010*/  IADD3.X R13, PT, PT, RZ, R13, RZ, P2, !PT ;  /* 0x0000000dff0d7210 */ /* 0x000fe200017fe4ff */
[----:B---3--:R-:W-:-:S04]  /*1020*/  FFMA R6, R7, R4, R6 ;  /* 0x0000000407067223 */ /* 0x008fc80000000006 */
[----:B------:R-:W-:Y:S05]  /*1030*/  @P0 BRA `(.L_x_73) ;  /* 0xfffffffc00c00947 */ /* 0x000fea000383ffff */
.L_x_65:
[----:B------:R-:W-:Y:S05]  /*1040*/  BSYNC.RECONVERGENT B0 ;  /* 0x0000000000007941 */ /* 0x000fea0003800200 */
.L_x_64:
[----:B------:R-:W0:Y:S08]  /*1050*/  LDC.64 R4, c[0x0][0x3b8] ;  /* 0x0000ee00ff047b82 */ /* 0x000e300000000a00 */
[----:B------:R-:W1:Y:S01]  /*1060*/  LDC.64 R8, c[0x0][0x3a8] ;  /* 0x0000ea00ff087b82 */ /* 0x000e620000000a00 */
[----:B0-----:R-:W-:-:S05]  /*1070*/  IMAD.WIDE.U32 R4, R0, 0x4, R4 ;  /* 0x0000000400047825 */ /* 0x001fca00078e0004 */
[----:B------:R-:W2:Y:S01]  /*1080*/  LDG.E R7, desc[UR6][R4.64] ;  /* 0x0000000604077981 */ /* 0x000ea2000c1e1900 */
[----:B-1----:R-:W-:-:S04]  /*1090*/  IMAD.WIDE.U32 R2, R3, 0x4, R8 ;  /* 0x0000000403027825 */ /* 0x002fc800078e0008 */
[----:B--2---:R-:W-:-:S05]  /*10a0*/  FADD R0, R7, -R6 ;  /* 0x8000000607007221 */ /* 0x004fca0000000000 */
        /* <DEDUP_REMOVED lines=12> */
[----:B------:R-:W-:Y:S05]  /*1170*/  CALL.REL.NOINC `($__internal_3_$__cuda_sm3x_div_rn_noftz_f32_slowpath) ;  /* 0x0000000000107944 */ /* 0x000fea0003c00000 */
[----:B------:R-:W-:-:S07]  /*1180*/  MOV R7, R0 ;  /* 0x0000000000077202 */ /* 0x000fce0000000f00 */
.L_x_75:
[----:B------:R-:W-:Y:S05]  /*1190*/  BSYNC.RECONVERGENT B0 ;  /* 0x0000000000007941 */ /* 0x000fea0003800200 */
.L_x_74:
[----:B------:R-:W-:Y:S01]  /*11a0*/  STG.E desc[UR6][R4.64], R7 ;  /* 0x0000000704007986 */ /* 0x000fe2000c101906 */
[----:B------:R-:W-:Y:S05]  /*11b0*/  EXIT ;  /* 0x000000000000794d */ /* 0x000fea0003800000 */
        .weak           $__internal_3_$__cuda_sm3x_div_rn_noftz_f32_slowpath
        .type           $__internal_3_$__cuda_sm3x_div_rn_noftz_f32_slowpath,@function
        .size           $__internal_3_$__cuda_sm3x_div_rn_noftz_f32_slowpath,(.L_x_106 - $__internal_3_$__cuda_sm3x_div_rn_noftz_f32_slowpath)
$__internal_3_$__cuda_sm3x_div_rn_noftz_f32_slowpath:
[--C-:B------:R-:W-:Y:S01]  /*11c0*/  SHF.R.U32.HI R7, RZ, 0x17, R3.reuse ;  /* 0x00000017ff077819 */ /* 0x100fe20000011603 */
[----:B------:R-:W-:Y:S01]  /*11d0*/  BSSY.RECONVERGENT B1, `(.L_x_76) ;  /* 0x0000064000017945 */ /* 0x000fe20003800200 */
[----:B------:R-:W-:Y:S01]  /*11e0*/  SHF.R.U32.HI R6, RZ, 0x17, R0 ;  /* 0x00000017ff067819 */ /* 0x000fe20000011600 */
[----:B------:R-:W-:Y:S01]  /*11f0*/  IMAD.MOV.U32 R9, RZ, RZ, R3 ;  /* 0x000000ffff097224 */ /* 0x000fe200078e0003 */
[----:B------:R-:W-:Y:S02]  /*1200*/  LOP3.LUT R7, R7, 0xff, RZ, 0xc0, !PT ;  /* 0x000000ff07077812 */ /* 0x000fe400078ec0ff */
[----:B------:R-:W-:Y:S02]  /*1210*/  LOP3.LUT R12, R6, 0xff, RZ, 0xc0, !PT ;  /* 0x000000ff060c7812 */ /* 0x000fe400078ec0ff */
[----:B------:R-:W-:Y:S01]  /*1220*/  MOV R6, R0 ;  /* 0x0000000000067202 */ /* 0x000fe20000000f00 */
[----:B------:R-:W-:Y:S01]  /*1230*/  VIADD R10, R7, 0xffffffff ;  /* 0xffffffff070a7836 */ /* 0x000fe20000000000 */
[----:B------:R-:W-:-:S04]  /*1240*/  IADD3 R11, PT, PT, R12, -0x1, RZ ;  /* 0xffffffff0c0b7810 */ /* 0x000fc80007ffe0ff */
[----:B------:R-:W-:-:S04]  /*1250*/  ISETP.GT.U32.AND P0, PT, R10, 0xfd, PT ;  /* 0x000000fd0a00780c */ /* 0x000fc80003f04070 */
[----:B------:R-:W-:-:S13]  /*1260*/  ISETP.GT.U32.OR P0, PT, R11, 0xfd, P0 ;  /* 0x000000fd0b00780c */ /* 0x000fda0000704470 */
[----:B------:R-:W-:Y:S01]  /*1270*/  @!P0 MOV R8, RZ ;  /* 0x000000ff00088202 */ /* 0x000fe20000000f00 */
[----:B------:R-:W-:Y:S06]  /*1280*/  @!P0 BRA `(.L_x_77) ;  /* 0x00000000005c8947 */ /* 0x000fec0003800000 */
[----:B------:R-:W-:Y:S02]  /*1290*/  FSETP.GTU.FTZ.AND P0, PT, |R0|, +INF , PT ;  /* 0x7f8000000000780b */ /* 0x000fe40003f1c200 */
[----:B------:R-:W-:-:S04]  /*12a0*/  FSETP.GTU.FTZ.AND P1, PT, |R3|, +INF , PT ;  /* 0x7f8000000300780b */ /* 0x000fc80003f3c200 */
        /* <DEDUP_REMOVED lines=17> */
[----:B------:R-:W-:Y:S02]  /*13c0*/  @!P0 IMAD.MOV.U32 R8, RZ, RZ, -0x40 ;  /* 0xffffffc0ff088424 */ /* 0x000fe400078e00ff */
[----:B------:R-:W-:Y:S01]  /*13d0*/  @!P0 FFMA R6, R0, 1.84467440737095516160e+19, RZ ;  /* 0x5f80000000068823 */ /* 0x000fe200000000ff */
[----:B------:R-:W-:Y:S02]  /*13e0*/  @!P1 FFMA R9, R3, 1.84467440737095516160e+19, RZ ;  /* 0x5f80000003099823 */ /* 0x000fe400000000ff */
[----:B------:R-:W-:-:S07]  /*13f0*/  @!P1 IADD3 R8, PT, PT, R8, 0x40, RZ ;  /* 0x0000004008089810 */ /* 0x000fce0007ffe0ff */
.L_x_77:
[----:B------:R-:W-:Y:S01]  /*1400*/  LEA R0, R7, 0xc0800000, 0x17 ;  /* 0xc080000007007811 */ /* 0x000fe200078eb8ff */
[----:B------:R-:W-:Y:S01]  /*1410*/  VIADD R3, R12, 0xffffff81 ;  /* 0xffffff810c037836 */ /* 0x000fe20000000000 */
[----:B------:R-:W-:Y:S02]  /*1420*/  BSSY.RECONVERGENT B2, `(.L_x_82) ;  /* 0x0000035000027945 */ /* 0x000fe40003800200 */
[----:B------:R-:W-:Y:S01]  /*1430*/  IADD3 R9, PT, PT, -R0, R9, RZ ;  /* 0x0000000900097210 */ /* 0x000fe20007ffe1ff */
[C---:B------:R-:W-:Y:S01]  /*1440*/  IMAD R0, R3.reuse, -0x800000, R6 ;  /* 0xff80000003007824 */ /* 0x040fe200078e0206 */
[----:B------:R-:W-:Y:S02]  /*1450*/  IADD3 R7, PT, PT, R3, 0x7f, -R7 ;  /* 0x0000007f03077810 */ /* 0x000fe40007ffe807 */
[----:B------:R-:W0:Y:S01]  /*1460*/  MUFU.RCP R10, R9 ;  /* 0x00000009000a7308 */ /* 0x000e220000001000 */
[----:B------:R-:W-:Y:S01]  /*1470*/  FADD.FTZ R11, -R9, -RZ ;  /* 0x800000ff090b7221 */ /* 0x000fe20000010100 */
[----:B------:R-:W-:-:S03]  /*1480*/  IADD3 R7, PT, PT, R7, R8, RZ ;  /* 0x0000000807077210 */ /* 0x000fc60007ffe0ff */
[----:B0-----:R-:W-:-:S04]  /*1490*/  FFMA R13, R10, R11, 1 ;  /* 0x3f8000000a0d7423 */ /* 0x001fc8000000000b */
[----:B------:R-:W-:-:S04]  /*14a0*/  FFMA R15, R10, R13, R10 ;  /* 0x0000000d0a0f7223 */ /* 0x000fc8000000000a */
[----:B------:R-:W-:-:S04]  /*14b0*/  FFMA R6, R0, R15, RZ ;  /* 0x0000000f00067223 */ /* 0x000fc800000000ff */
[----:B------:R-:W-:-:S04]  /*14c0*/  FFMA R13, R11, R6, R0 ;  /* 0x000000060b0d7223 */ /* 0x000fc80000000000 */
[----:B------:R-:W-:-:S04]  /*14d0*/  FFMA R6, R15, R13, R6 ;  /* 0x0000000d0f067223 */ /* 0x000fc80000000006 */
[----:B------:R-:W-:-:S04]  /*14e0*/  FFMA R11, R11, R6, R0 ;  /* 0x000000060b0b7223 */ /* 0x000fc80000000000 */
[----:B------:R-:W-:-:S05]  /*14f0*/  FFMA R0, R15, R11, R6 ;  /* 0x0000000b0f007223 */ /* 0x000fca0000000006 */
[----:B------:R-:W-:-:S04]  /*1500*/  SHF.R.U32.HI R3, RZ, 0x17, R0 ;  /* 0x00000017ff037819 */ /* 0x000fc80000011600 */
[----:B------:R-:W-:-:S04]  /*1510*/  LOP3.LUT R3, R3, 0xff, RZ, 0xc0, !PT ;  /* 0x000000ff03037812 */ /* 0x000fc800078ec0ff */
[----:B------:R-:W-:-:S05]  /*1520*/  IADD3 R9, PT, PT, R3, R7, RZ ;  /* 0x0000000703097210 */ /* 0x000fca0007ffe0ff */
[----:B------:R-:W-:-:S05]  /*1530*/  VIADD R3, R9, 0xffffffff ;  /* 0xffffffff09037836 */ /* 0x000fca0000000000 */
        /* <DEDUP_REMOVED lines=10> */
[C---:B------:R-:W-:Y:S02]  /*15e0*/  IADD3 R8, PT, PT, R9.reuse, 0x20, RZ ;  /* 0x0000002009087810 */ /* 0x040fe40007ffe0ff */
[----:B------:R-:W-:Y:S02]  /*15f0*/  ISETP.NE.AND P2, PT, R9, RZ, PT ;  /* 0x000000ff0900720c */ /* 0x000fe40003f45270 */
[----:B------:R-:W-:Y:S01]  /*1600*/  LOP3.LUT R7, R3, 0x7fffff, RZ, 0xc0, !PT ;  /* 0x007fffff03077812 */ /* 0x000fe200078ec0ff */
[CCC-:B------:R-:W-:Y:S01]  /*1610*/  FFMA.RP R3, R15.reuse, R11.reuse, R6.reuse ;  /* 0x0000000b0f037223 */ /* 0x1c0fe20000008006 */
[----:B------:R-:W-:Y:S01]  /*1620*/  FFMA.RM R6, R15, R11, R6 ;  /* 0x0000000b0f067223 */ /* 0x000fe20000004006 */
        /* <DEDUP_REMOVED lines=12> */
[----:B------:R-:W-:-:S05]  /*16f0*/  LOP3.LUT R3, R3, R6, RZ, 0xc0, !PT ;  /* 0x0000000603037212 */ /* 0x000fca00078ec0ff */
[----:B------:R-:W-:-:S05]  /*1700*/  IMAD.IADD R3, R8, 0x1, R3 ;  /* 0x0000000108037824 */ /* 0x000fca00078e0203 */
[----:B------:R-:W-:Y:S01]  /*1710*/  LOP3.LUT R0, R3, R0, RZ, 0xfc, !PT ;  /* 0x0000000003007212 */ /* 0x000fe200078efcff */
[----:B------:R-:W-:Y:S06]  /*1720*/  BRA `(.L_x_85) ;  /* 0x0000000000107947 */ /* 0x000fec0003800000 */
.L_x_84:
[----:B------:R-:W-:-:S04]  /*1730*/  LOP3.LUT R0, R0, 0x80000000, RZ, 0xc0, !PT ;  /* 0x8000000000007812 */ /* 0x000fc800078ec0ff */
[----:B------:R-:W-:Y:S01]  /*1740*/  LOP3.LUT R0, R0, 0x7f800000, RZ, 0xfc, !PT ;  /* 0x7f80000000007812 */ /* 0x000fe200078efcff */
[----:B------:R-:W-:Y:S06]  /*1750*/  BRA `(.L_x_85) ;  /* 0x0000000000047947 */ /* 0x000fec0003800000 */
.L_x_83:
[----:B------:R-:W-:-:S07]  /*1760*/  LEA R0, R7, R0, 0x17 ;  /* 0x0000000007007211 */ /* 0x000fce00078eb8ff */
.L_x_85:
[----:B------:R-:W-:Y:S05]  /*1770*/  BSYNC.RECONVERGENT B2 ;  /* 0x0000000000027941 */ /* 0x000fea0003800200 */
.L_x_82:
[----:B------:R-:W-:Y:S05]  /*1780*/  BRA `(.L_x_86) ;  /* 0x0000000000207947 */ /* 0x000fea0003800000 */
.L_x_81:
[----:B------:R-:W-:-:S04]  /*1790*/  LOP3.LUT R0, R9, 0x80000000, R6, 0x48, !PT ;  /* 0x8000000009007812 */ /* 0x000fc800078e4806 */
[----:B------:R-:W-:Y:S01]  /*17a0*/  LOP3.LUT R0, R0, 0x7f800000, RZ, 0xfc, !PT ;  /* 0x7f80000000007812 */ /* 0x000fe200078efcff */
[----:B------:R-:W-:Y:S06]  /*17b0*/  BRA `(.L_x_86) ;  /* 0x0000000000147947 */ /* 0x000fec0003800000 */
.L_x_80:
[----:B------:R-:W-:Y:S01]  /*17c0*/  LOP3.LUT R0, R9, 0x80000000, R6, 0x48, !PT ;  /* 0x8000000009007812 */ /* 0x000fe200078e4806 */
[----:B------:R-:W-:Y:S06]  /*17d0*/  BRA `(.L_x_86) ;  /* 0x00000000000c7947 */ /* 0x000fec0003800000 */
.L_x_79:
[----:B------:R-:W0:Y:S01]  /*17e0*/  MUFU.RSQ R0, -QNAN ;  /* 0xffc0000000007908 */ /* 0x000e220000001400 */
[----:B------:R-:W-:Y:S05]  /*17f0*/  BRA `(.L_x_86) ;  /* 0x0000000000047947 */ /* 0x000fea0003800000 */
.L_x_78:
[----:B------:R-:W-:-:S07]  /*1800*/  FADD.FTZ R0, R0, R3 ;  /* 0x0000000300007221 */ /* 0x000fce0000010000 */
.L_x_86:
[----:B------:R-:W-:Y:S05]  /*1810*/  BSYNC.RECONVERGENT B1 ;  /* 0x0000000000017941 */ /* 0x000fea0003800200 */
.L_x_76:
[----:B------:R-:W-:-:S04]  /*1820*/  HFMA2 R3, -RZ, RZ, 0, 0 ;  /* 0x00000000ff037431 */ /* 0x000fc800000001ff */
[----:B0-----:R-:W-:Y:S05]  /*1830*/  RET.REL.NODEC R2 `(solve_row_multiblock_float) ;  /* 0xffffffe402f07950 */ /* 0x001fea0003c3ffff */
.L_x_87:
        /* <DEDUP_REMOVED lines=12> */
.L_x_106:


//--------------------- .text.find_roots_in_candidates --------------------------
	.section	.text.find_roots_in_candidates,"ax",@progbits
	.align	128
        .global         find_roots_in_candidates
        .type           find_roots_in_candidates,@function
        .size           find_roots_in_candidates,(.L_x_111 - find_roots_in_candidates)
        .other          find_roots_in_candidates,@"STO_CUDA_ENTRY STV_DEFAULT"
find_roots_in_candidates:
.text.find_roots_in_candidates:
[----:B------:R-:W-:Y:S01]  /*0000*/  LDC R1, c[0x0][0x37c] ;  /* 0x0000df00ff017b82 */ /* 0x000fe20000000800 */
[----:B------:R-:W0:Y:S01]  /*0010*/  S2R R5, SR_CTAID.X ;  /* 0x0000000000057919 */ /* 0x000e220000002500 */
[----:B------:R-:W0:Y:S01]  /*0020*/  LDCU UR4, c[0x0][0x360] ;  /* 0x00006c00ff0477ac */ /* 0x000e220008000800 */
[----:B------:R-:W0:Y:S01]  /*0030*/  S2R R0, SR_TID.X ;  /* 0x0000000000007919 */ /* 0x000e220000002100 */
[----:B------:R-:W1:Y:S01]  /*0040*/  LDCU UR5, c[0x0][0x380] ;  /* 0x00007000ff0577ac */ /* 0x000e620008000800 */
[----:B0-----:R-:W-:-:S05]  /*0050*/  IMAD R5, R5, UR4, R0 ;  /* 0x0000000405057c24 */ /* 0x001fca000f8e0200 */
[----:B-1----:R-:W-:-:S13]  /*0060*/  ISETP.GE.U32.AND P0, PT, R5, UR5, PT ;  /* 0x0000000505007c0c */ /* 0x002fda000bf06070 */
[----:B------:R-:W-:Y:S05]  /*0070*/  @P0 EXIT ;  /* 0x000000000000094d */ /* 0x000fea0003800000 */
[----:B------:R-:W0:Y:S01]  /*0080*/  LDCU.64 UR6, c[0x0][0x398] ;  /* 0x00007300ff0677ac */ /* 0x000e220008000a00 */
[----:B------:R-:W1:Y:S01]  /*0090*/  LDCU.64 UR4, c[0x0][0x358] ;  /* 0x00006b00ff0477ac */ /* 0x000e620008000a00 */
[----:B0-----:R-:W-:-:S05]  /*00a0*/  IADD3 R2, P0, PT, R5, UR6, RZ ;  /* 0x0000000605027c10 */ /* 0x001fca000ff1e0ff */
[----:B------:R-:W-:-:S05]  /*00b0*/  IMAD.X R3, RZ, RZ, UR7, P0 ;  /* 0x00000007ff037e24 */ /* 0x000fca00080e06ff */
[----:B-1----:R-:W2:Y:S02]  /*00c0*/  LDG.E.U8 R0, desc[UR4][R2.64] ;  /* 0x0000000402007981 */ /* 0x002ea4000c1e1100 */
[----:B--2---:R-:W-:-:S13]  /*00d0*/  ISETP.NE.AND P0, PT, R0, RZ, PT ;  /* 0x000000ff0000720c */ /* 0x004fda0003f05270 */
[----:B------:R-:W0:Y:S02]  /*00e0*/  @!P0 LDC.64 R6, c[0x0][0x390] ;  /* 0x0000e400ff068b82 */ /* 0x000e240000000a00 */
[----:B0-----:R-:W-:-:S05]  /*00f0*/  @!P0 IADD3 R6, P1, PT, R5, R6, RZ ;  /* 0x0000000605068210 */ /* 0x001fca0007f3e0ff */
[----:B------:R-:W-:-:S05]  /*0100*/  @!P0 IMAD.X R7, RZ, RZ, R7, P1 ;  /* 0x000000ffff078224 */ /* 0x000fca00008e0607 */
[----:B------:R0:W-:Y:S01]  /*0110*/  @!P0 STG.E.U8 desc[UR4][R6.64], RZ ;  /* 0x000000ff06008986 */ /* 0x0001e2000c101104 */
[----:B------:R-:W-:Y:S05]  /*0120*/  @!P0 EXIT ;  /* 0x000000000000894d */ /* 0x000fea0003800000 */
[----:B0-----:R-:W0:Y:S01]  /*0130*/  LDC.64 R6, c[0x0][0x3a8] ;  /* 0x0000ea00ff067b82 */ /* 0x001e220000000a00 */
[----:B------:R-:W1:Y:S01]  /*0140*/  LDCU.64 UR6, c[0x0][0x390] ;  /* 0x00007200ff0677ac */ /* 0x000e620008000a00 */
[----:B------:R-:W-:Y:S01]  /*0150*/  IMAD.MOV.U32 R4, RZ, RZ, 0x1 ;  /* 0x00000001ff047424 */ /* 0x000fe200078e00ff */
[----:B------:R-:W2:Y:S01]  /*0160*/  LDCU UR8, c[0x0][0x384] ;  /* 0x00007080ff0877ac */ /* 0x000ea20008000800 */
[----:B0-----:R-:W-:-:S05]  /*0170*/  IMAD.WIDE.U32 R6, R5, 0x4, R6 ;  /* 0x0000000405067825 */ /* 0x001fca00078e0006 */
[----:B------:R-:W3:Y:S04]  /*0180*/  LDG.E R0, desc[UR4][R6.64] ;  /* 0x0000000406007981 */ /* 0x000ee8000c1e1900 */
[----:B------:R-:W3:Y:S01]  /*0190*/  LDG.E R15, desc[UR4][R6.64+0x4] ;  /* 0x00000404060f7981 */ /* 0x000ee2000c1e1900 */
[----:B-1----:R-:W-:Y:S01]  /*01a0*/  IADD3 R12, P0, PT, R5, UR6, RZ ;  /* 0x00000006050c7c10 */ /* 0x002fe2000ff1e0ff */
[----:B------:R-:W-:Y:S04]  /*01b0*/  BSSY.RECONVERGENT B0, `(.L_x_88) ;  /* 0x0000022000007945 */ /* 0x000fe80003800200 */
[----:B------:R-:W-:-:S05]  /*01c0*/  IMAD.X R13, RZ, RZ, UR7, P0 ;  /* 0x00000007ff0d7e24 */ /* 0x000fca00080e06ff */
[----:B------:R0:W-:Y:S01]  /*01d0*/  STG.E.U8 desc[UR4][R12.64], R4 ;  /* 0x000000040c007986 */ /* 0x0001e2000c101104 */
[----:B---3--:R-:W-:-:S13]  /*01e0*/  ISETP.GE.U32.AND P0, PT, R0, R15, PT ;  /* 0x0000000f0000720c */ /* 0x008fda0003f06070 */
[----:B0-2---:R-:W-:Y:S05]  /*01f0*/  @P0 BRA `(.L_x_89) ;  /* 0x0000000000400947 */ /* 0x005fea0003800000 */
[----:B------:R-:W0:Y:S08]  /*0200*/  LDC.64 R10, c[0x0][0x3a0] ;  /* 0x0000e800ff0a7b82 */ /* 0x000e300000000a00 */
[----:B------:R-:W1:Y:S02]  /*0210*/  LDC.64 R8, c[0x0][0x3b0] ;  /* 0x0000ec00ff087b82 */ /* 0x000e640000000a00 */
.L_x_93:
[----:B-1----:R-:W-:-:S06]  /*0220*/  IMAD.WIDE.U32 R6, R0, 0x4, R8 ;  /* 0x0000000400067825 */ /* 0x002fcc00078e0008 */
[----:B------:R-:W2:Y:S01]  /*0230*/  LDG.E R6, desc[UR4][R6.64] ;  /* 0x0000000406067981 */ /* 0x000ea2000c1e1900 */
[----:B------:R-:W-:Y:S01]  /*0240*/  BSSY.RELIABLE B1, `(.L_x_90) ;  /* 0x0000008000017945 */ /* 0x000fe20003800100 */
[----:B--2---:R-:W-:-:S13]  /*0250*/  ISETP.NE.AND P0, PT, R6, R5, PT ;  /* 0x000000050600720c */ /* 0x004fda0003f05270 */
[----:B------:R-:W-:Y:S05]  /*0260*/  @!P0 BRA `(.L_x_91) ;  /* 0x0000000000148947 */ /* 0x000fea0003800000 */
[----:B0-----:R-:W-:-:S06]  /*0270*/  IMAD.WIDE.U32 R6, R6, 0x4, R10 ;  /* 0x0000000406067825 */ /* 0x001fcc00078e000a */
[----:B------:R-:W2:Y:S02]  /*0280*/  LDG.E R6, desc[UR4][R6.64] ;  /* 0x0000000406067981 */ /* 0x000ea4000c1e1900 */
[----:B--2---:R-:W-:-:S13]  /*0290*/  ISETP.GE.U32.AND P0, PT, R6, UR8, PT ;  /* 0x0000000806007c0c */ /* 0x004fda000bf06070 */
[----:B------:R-:W-:Y:S05]  /*02a0*/  @P0 BREAK.RELIABLE B1 ;  /* 0x0000000000010942 */ /* 0x000fea0003800100 */
[----:B------:R-:W-:Y:S05]  /*02b0*/  @P0 BRA `(.L_x_92) ;  /* 0x0000000000400947 */ /* 0x000fea0003800000 */
.L_x_91:
[----:B------:R-:W-:Y:S05]  /*02c0*/  BSYNC.RELIABLE B1 ;  /* 0x0000000000017941 */ /* 0x000fea0003800100 */
.L_x_90:
[----:B------:R-:W-:-:S05]  /*02d0*/  VIADD R0, R0, 0x1 ;  /* 0x0000000100007836 */ /* 0x000fca0000000000 */
[----:B------:R-:W-:-:S13]  /*02e0*/  ISETP.NE.AND P0, PT, R0, R15, PT ;  /* 0x0000000f0000720c */ /* 0x000fda0003f05270 */
[----:B------:R-:W-:Y:S05]  /*02f0*/  @P0 BRA `(.L_x_93) ;  /* 0xfffffffc00c80947 */ /* 0x000fea000383ffff */
.L_x_89:
[----:B------:R-:W1:Y:S01]  /*0300*/  S2R R0, SR_LANEID ;  /* 0x0000000000007919 */ /* 0x000e620000000000 */
[----:B------:R-:W2:Y:S01]  /*0310*/  LDC.64 R8, c[0x0][0x3a0] ;  /* 0x0000e800ff087b82 */ /* 0x000ea20000000a00 */
[----:B------:R-:W-:Y:S02]  /*0320*/  VOTEU.ANY UR6, UPT, PT ;  /* 0x0000000000067886 */ /* 0x000fe400038e0100 */
[----:B------:R-:W-:Y:S02]  /*0330*/  UFLO.U32 UR7, UR6 ;  /* 0x00000006000772bd */ /* 0x000fe400080e0000 */
[----:B0-----:R-:W0:Y:S03]  /*0340*/  POPC R11, UR6 ;  /* 0x00000006000b7d09 */ /* 0x001e260008000000 */
[----:B------:R-:W3:Y:S08]  /*0350*/  LDC R13, c[0x0][0x384] ;  /* 0x0000e100ff0d7b82 */ /* 0x000ef00000000800 */
[----:B------:R-:W0:Y:S01]  /*0360*/  LDC.64 R6, c[0x0][0x388] ;  /* 0x0000e200ff067b82 */ /* 0x000e220000000a00 */
[----:B--2---:R-:W-:Y:S01]  /*0370*/  IMAD.WIDE.U32 R4, R5, 0x4, R8 ;  /* 0x0000000405047825 */ /* 0x004fe200078e0008 */
[----:B-1----:R-:W-:-:S04]  /*0380*/  ISETP.EQ.U32.AND P0, PT, R0, UR7, PT ;  /* 0x0000000700007c0c */ /* 0x002fc8000bf02070 */
[----:B---3--:R1:W-:Y:S09]  /*0390*/  STG.E desc[UR4][R4.64], R13 ;  /* 0x0000000d04007986 */ /* 0x0083f2000c101904 */
[----:B0-----:R1:W-:Y:S01]  /*03a0*/  @P0 REDG.E.ADD.STRONG.GPU desc[UR4][R6.64], R11 ;  /* 0x0000000b0600098e */ /* 0x0013e2000c12e104 */
[----:B------:R-:W-:Y:S05]  /*03b0*/  BRA `(.L_x_94) ;  /* 0x0000000000047947 */ /* 0x000fea0003800000 */
.L_x_92:
[----:B------:R0:W-:Y:S02]  /*03c0*/  STG.E.U8 desc[UR4][R12.64], RZ ;  /* 0x000000ff0c007986 */ /* 0x0001e4000c101104 */
.L_x_94:
[----:B------:R-:W-:Y:S05]  /*03d0*/  BSYNC.RECONVERGENT B0 ;  /* 0x0000000000007941 */ /* 0x000fea0003800200 */
.L_x_88:
[----:B------:R-:W-:Y:S05]  /*03e0*/  WARPSYNC.ALL ;  /* 0x0000000000007948 */ /* 0x000fea0003800000 */
[----:B------:R-:W-:Y:S01]  /*03f0*/  STG.E.U8 desc[UR4][R2.64], RZ ;  /* 0x000000ff02007986 */ /* 0x000fe2000c101104 */
[----:B------:R-:W-:Y:S05]  /*0400*/  EXIT ;  /* 0x000000000000794d */ /* 0x000fea0003800000 */
.L_x_95:
        /* <DEDUP_REMOVED lines=15> */
.L_x_111:


//--------------------- .text.analyze             --------------------------
	.section	.text.analyze,"ax",@progbits
	.align	128
        .global         analyze
        .type           analyze,@function
        .size           analyze,(.L_x_112 - analyze)
        .other          analyze,@"STO_CUDA_ENTRY STV_DEFAULT"
analyze:
.text.analyze:
        /* <DEDUP_REMOVED lines=8> */
[----:B------:R-:W0:Y:S01]  /*0080*/  LDC.64 R2, c[0x0][0x398] ;  /* 0x0000e600ff027b82 */ /* 0x000e220000000a00 */
[----:B------:R-:W1:Y:S01]  /*0090*/  LDCU.64 UR6, c[0x0][0x358] ;  /* 0x00006b00ff0677ac */ /* 0x000e620008000a00 */
[----:B------:R-:W2:Y:S01]  /*00a0*/  LDCU UR4, c[0x0][0x384] ;  /* 0x00007080ff0477ac */ /* 0x000ea20008000800 */
[----:B0-----:R-:W-:-:S06]  /*00b0*/  IMAD.WIDE.U32 R2, R0, 0x4, R2 ;  /* 0x0000000400027825 */ /* 0x001fcc00078e0002 */
[----:B-1----:R-:W3:Y:S01]  /*00c0*/  LDG.E R2, desc[UR6][R2.64] ;  /* 0x0000000602027981 */ /* 0x002ee2000c1e1900 */
[----:B--2---:R-:W-:-:S06]  /*00d0*/  UIADD3 UR4, UPT, UPT, UR4, -0x1, URZ ;  /* 0xffffffff04047890 */ /* 0x004fcc000fffe0ff */
[----:B---3--:R-:W-:-:S13]  /*00e0*/  ISETP.NE.AND P0, PT, R2, UR4, PT ;  /* 0x0000000402007c0c */ /* 0x008fda000bf05270 */
[----:B------:R-:W-:Y:S05]  /*00f0*/  @P0 EXIT ;  /* 0x000000000000094d */ /* 0x000fea0003800000 */
[----:B------:R-:W0:Y:S02]  /*0100*/  LDC.64 R2, c[0x0][0x3a0] ;  /* 0x0000e800ff027b82 */ /* 0x000e240000000a00 */
[----:B0-----:R-:W-:-:S05]  /*0110*/  IMAD.WIDE.U32 R2, R0, 0x4, R2 ;  /* 0x0000000400027825 */ /* 0x001fca00078e0002 */
[----:B------:R-:W2:Y:S04]  /*0120*/  LDG.E R5, desc[UR6][R2.64] ;  /* 0x0000000602057981 */ /* 0x000ea8000c1e1900 */
[----:B------:R-:W2:Y:S02]  /*0130*/  LDG.E R6, desc[UR6][R2.64+0x4] ;  /* 0x0000040602067981 */ /* 0x000ea4000c1e1900 */
[----:B--2---:R-:W-:-:S13]  /*0140*/  ISETP.GE.U32.AND P0, PT, R5, R6, PT ;  /* 0x000000060500720c */ /* 0x004fda0003f06070 */
[----:B------:R-:W-:Y:S05]  /*0150*/  @P0 EXIT ;  /* 0x000000000000094d */ /* 0x000fea0003800000 */
[--C-:B------:R-:W-:Y:S01]  /*0160*/  IMAD.IADD R2, R6, 0x1, -R5.reuse ;  /* 0x0000000106027824 */ /* 0x100fe200078e0a05 */
[----:B------:R-:W-:Y:S01]  /*0170*/  BSSY.RECONVERGENT B0, `(.L_x_96) ;  /* 0x0000016000007945 */ /* 0x000fe20003800200 */
[----:B------:R-:W-:Y:S02]  /*0180*/  IMAD.IADD R3, R5, 0x1, -R6 ;  /* 0x0000000105037824 */ /* 0x000fe400078e0a06 */
[----:B------:R-:W-:Y:S01]  /*0190*/  IMAD.MOV.U32 R7, RZ, RZ, R5 ;  /* 0x000000ffff077224 */ /* 0x000fe200078e0005 */
[----:B------:R-:W-:Y:S02]  /*01a0*/  LOP3.LUT P1, R4, R2, 0x3, RZ, 0xc0, !PT ;  /* 0x0000000302047812 */ /* 0x000fe4000782c0ff */
[----:B------:R-:W-:-:S11]  /*01b0*/  ISETP.GT.U32.AND P0, PT, R3, -0x4, PT ;  /* 0xfffffffc0300780c */ /* 0x000fd60003f04070 */
[----:B------:R-:W-:Y:S05]  /*01c0*/  @!P1 BRA `(.L_x_97) ;  /* 0x0000000000409947 */ /* 0x000fea0003800000 */
[----:B------:R-:W0:Y:S01]  /*01d0*/  LDC.64 R2, c[0x0][0x3a8] ;  /* 0x0000ea00ff027b82 */ /* 0x000e220000000a00 */
[C-C-:B------:R-:W-:Y:S02]  /*01e0*/  IMAD.IADD R7, R5.reuse, 0x1, R4.reuse ;  /* 0x0000000105077824 */ /* 0x140fe400078e0204 */
[----:B------:R-:W-:Y:S02]  /*01f0*/  IMAD.MOV R8, RZ, RZ, -R4 ;  /* 0x000000ffff087224 */ /* 0x000fe400078e0a04 */
[----:B0-----:R-:W-:-:S07]  /*0200*/  IMAD.WIDE.U32 R2, R5, 0x4, R2 ;  /* 0x0000000405027825 */ /* 0x001fce00078e0002 */
.L_x_98:
[----:B0-----:R-:W2:Y:S01]  /*0210*/  LDG.E R9, desc[UR6][R2.64] ;  /* 0x0000000602097981 */ /* 0x001ea2000c1e1900 */
[----:B------:R-:W-:Y:S02]  /*0220*/  IADD3 R8, PT, PT, R8, 0x1, RZ ;  /* 0x0000000108087810 */ /* 0x000fe40007ffe0ff */
[----:B--2---:R-:W-:-:S13]  /*0230*/  ISETP.NE.AND P1, PT, R9, R0, PT ;  /* 0x000000000900720c */ /* 0x004fda0003f25270 */
[----:B------:R-:W0:Y:S02]  /*0240*/  @P1 LDC.64 R4, c[0x0][0x390] ;  /* 0x0000e400ff041b82 */ /* 0x000e240000000a00 */
[----:B0-----:R-:W-:Y:S01]  /*0250*/  @P1 IADD3 R4, P2, PT, R9, R4, RZ ;  /* 0x0000000409041210 */ /* 0x001fe20007f5e0ff */
[----:B------:R-:W-:-:S04]  /*0260*/  IMAD.MOV.U32 R9, RZ, RZ, 0x1 ;  /* 0x00000001ff097424 */ /* 0x000fc800078e00ff */
[----:B------:R-:W-:Y:S01]  /*0270*/  @P1 IMAD.X R5, RZ, RZ, R5, P2 ;  /* 0x000000ffff051224 */ /* 0x000fe200010e0605 */
[----:B------:R-:W-:-:S04]  /*0280*/  ISETP.NE.AND P2, PT, R8, RZ, PT ;  /* 0x000000ff0800720c */ /* 0x000fc80003f45270 */
[----:B------:R0:W-:Y:S01]  /*0290*/  @P1 STG.E.U8 desc[UR6][R4.64], R9 ;  /* 0x0000000904001986 */ /* 0x0001e2000c101106 */
[----:B------:R-:W-:-:S05]  /*02a0*/  IADD3 R2, P1, PT, R2, 0x4, RZ ;  /* 0x0000000402027810 */ /* 0x000fca0007f3e0ff */
[----:B------:R-:W-:-:S03]  /*02b0*/  IMAD.X R3, RZ, RZ, R3, P1 ;  /* 0x000000ffff037224 */ /* 0x000fc600008e0603 */
[----:B------:R-:W-:Y:S05]  /*02c0*/  @P2 BRA `(.L_x_98) ;  /* 0xfffffffc00d02947 */ /* 0x000fea000383ffff */
.L_x_97:
[----:B------:R-:W-:Y:S05]  /*02d0*/  BSYNC.RECONVERGENT B0 ;  /* 0x0000000000007941 */ /* 0x000fea0003800200 */
.L_x_96:
[----:B------:R-:W-:Y:S05]  /*02e0*/  @P0 EXIT ;  /* 0x000000000000094d */ /* 0x000fea0003800000 */
[----:B------:R-:W1:Y:S01]  /*02f0*/  LDC.64 R2, c[0x0][0x3a8] ;  /* 0x0000ea00ff027b82 */ /* 0x000e620000000a00 */
[C---:B0-----:R-:W-:Y:S02]  /*0300*/  IMAD.IADD R4, R7.reuse, 0x1, -R6 ;  /* 0x0000000107047824 */ /* 0x041fe400078e0a06 */
[----:B-1----:R-:W-:-:S03]  /*0310*/  IMAD.WIDE.U32 R2, R7, 0x4, R2 ;  /* 0x0000000407027825 */ /* 0x002fc600078e0002 */
[----:B------:R-:W-:-:S05]  /*0320*/  IADD3 R2, P0, PT, R2, 0x8, RZ ;  /* 0x0000000802027810 */ /* 0x000fca0007f1e0ff */
[----:B------:R-:W-:-:S08]  /*0330*/  IMAD.X R3, RZ, RZ, R3, P0 ;  /* 0x000000ffff037224 */ /* 0x000fd000000e0603 */
.L_x_99:
[----:B------:R-:W2:Y:S01]  /*0340*/  LDG.E R7, desc[UR6][R2.64+-0x8] ;  /* 0xfffff80602077981 */ /* 0x000ea2000c1e1900 */
[----:B------:R-:W-:Y:S01]  /*0350*/  IMAD.MOV.U32 R10, RZ, RZ, 0x1 ;  /* 0x00000001ff0a7424 */ /* 0x000fe200078e00ff */
[----:B--2---:R-:W-:-:S13]  /*0360*/  ISETP.NE.AND P0, PT, R7, R0, PT ;  /* 0x000000000700720c */ /* 0x004fda0003f05270 */
[----:B0-----:R-:W0:Y:S02]  /*0370*/  @P0 LDC.64 R8, c[0x0][0x390] ;  /* 0x0000e400ff080b82 */ /* 0x001e240000000a00 */
[----:B0-----:R-:W-:-:S04]  /*0380*/  @P0 IADD3 R6, P1, PT, R7, R8, RZ ;  /* 0x0000000807060210 */ /* 0x001fc80007f3e0ff */
[----:B------:R-:W-:-:S05]  /*0390*/  @P0 IADD3.X R7, PT, PT, RZ, R9, RZ, P1, !PT ;  /* 0x00000009ff070210 */ /* 0x000fca0000ffe4ff */
[----:B------:R0:W-:Y:S04]  /*03a0*/  @P0 STG.E.U8 desc[UR6][R6.64], R10 ;  /* 0x0000000a06000986 */ /* 0x0001e8000c101106 */
[----:B------:R-:W2:Y:S01]  /*03b0*/  LDG.E R9, desc[UR6][R2.64+-0x4] ;  /* 0xfffffc0602097981 */ /* 0x000ea2000c1e1900 */
[----:B------:R-:W-:Y:S01]  /*03c0*/  IMAD.MOV.U32 R5, RZ, RZ, 0x1 ;  /* 0x00000001ff057424 */ /* 0x000fe200078e00ff */
[----:B--2---:R-:W-:-:S13]  /*03d0*/  ISETP.NE.AND P0, PT, R9, R0, PT ;  /* 0x000000000900720c */ /* 0x004fda0003f05270 */
[----:B------:R-:W1:Y:S01]  /*03e0*/  @P0 LDC.64 R12, c[0x0][0x390] ;  /* 0x0000e400ff0c0b82 */ /* 0x000e620000000a00 */
[----:B0-----:R-:W-:Y:S02]  /*03f0*/  @P0 PRMT R7, R5, 0x7610, R7 ;  /* 0x0000761005070816 */ /* 0x001fe40000000007 */
[----:B-1----:R-:W-:-:S05]  /*0400*/  @P0 IADD3 R8, P1, PT, R9, R12, RZ ;  /* 0x0000000c09080210 */ /* 0x002fca0007f3e0ff */
[----:B------:R-:W-:-:S05]  /*0410*/  @P0 IMAD.X R9, RZ, RZ, R13, P1 ;  /* 0x000000ffff090224 */ /* 0x000fca00008e060d */
[----:B------:R0:W-:Y:S04]  /*0420*/  @P0 STG.E.U8 desc[UR6][R8.64], R7 ;  /* 0x0000000708000986 */ /* 0x0001e8000c101106 */
[----:B------:R-:W2:Y:S02]  /*0430*/  LDG.E R5, desc[UR6][R2.64] ;  /* 0x0000000602057981 */ /* 0x000ea4000c1e1900 */
[----:B--2---:R-:W-:-:S13]  /*0440*/  ISETP.NE.AND P0, PT, R5, R0, PT ;  /* 0x000000000500720c */ /* 0x004fda0003f05270 */
[----:B------:R-:W1:Y:S02]  /*0450*/  @P0 LDC.64 R10, c[0x0][0x390] ;  /* 0x0000e400ff0a0b82 */ /* 0x000e640000000a00 */
[----:B-1----:R-:W-:Y:S01]  /*0460*/  @P0 IADD3 R6, P1, PT, R5, R10, RZ ;  /* 0x0000000a05060210 */ /* 0x002fe20007f3e0ff */
[----:B------:R-:W-:-:S04]  /*0470*/  IMAD.MOV.U32 R5, RZ, RZ, 0x1 ;  /* 0x00000001ff057424 */ /* 0x000fc800078e00ff */
[----:B0-----:R-:W-:Y:S01]  /*0480*/  @P0 IMAD.X R7, RZ, RZ, R11, P1 ;  /* 0x000000ffff070224 */ /* 0x001fe200008e060b */
[----:B------:R-:W-:-:S05]  /*0490*/  @P0 PRMT R9, R5, 0x7610, R9 ;  /* 0x0000761005090816 */ /* 0x000fca0000000009 */
[----:B------:R0:W-:Y:S04]  /*04a0*/  @P0 STG.E.U8 desc[UR6][R6.64], R9 ;  /* 0x0000000906000986 */ /* 0x0001e8000c101106 */
[----:B------:R-:W2:Y:S01]  /*04b0*/  LDG.E R5, desc[UR6][R2.64+0x4] ;  /* 0x0000040602057981 */ /* 0x000ea2000c1e1900 */
[----:B------:R-:W-:Y:S01]  /*04c0*/  VIADD R4, R4, 0x4 ;  /* 0x0000000404047836 */ /* 0x000fe20000000000 */
[----:B--2---:R-:W-:-:S13]  /*04d0*/  ISETP.NE.AND P0, PT, R5, R0, PT ;  /* 0x000000000500720c */ /* 0x004fda0003f05270 */
[----:B------:R-:W1:Y:S02]  /*04e0*/  @P0 LDC.64 R10, c[0x0][0x390] ;  /* 0x0000e400ff0a0b82 */ /* 0x000e640000000a00 */
[----:B-1----:R-:W-:Y:S01]  /*04f0*/  @P0 IADD3 R8, P1, PT, R5, R10, RZ ;  /* 0x0000000a05080210 */ /* 0x002fe20007f3e0ff */
[----:B------:R-:W-:-:S04]  /*0500*/  HFMA2 R5, -RZ, RZ, 0, 5.9604644775390625e-08 ;  /* 0x00000001ff057431 */ /* 0x000fc800000001ff */
[----:B0-----:R-:W-:Y:S01]  /*0510*/  @P0 IMAD.X R9, RZ, RZ, R11, P1 ;  /* 0x000000ffff090224 */ /* 0x001fe200008e060b */
[----:B------:R-:W-:-:S04]  /*0520*/  ISETP.NE.AND P1, PT, R4, RZ, PT ;  /* 0x000000ff0400720c */ /* 0x000fc80003f25270 */
[----:B------:R0:W-:Y:S01]  /*0530*/  @P0 STG.E.U8 desc[UR6][R8.64], R5 ;  /* 0x0000000508000986 */ /* 0x0001e2000c101106 */
[----:B------:R-:W-:-:S05]  /*0540*/  IADD3 R2, P0, PT, R2, 0x10, RZ ;  /* 0x0000001002027810 */ /* 0x000fca0007f1e0ff */
[----:B------:R-:W-:-:S03]  /*0550*/  IMAD.X R3, RZ, RZ, R3, P0 ;  /* 0x000000ffff037224 */ /* 0x000fc600000e0603 */
[----:B------:R-:W-:Y:S05]  /*0560*/  @P1 BRA `(.L_x_99) ;  /* 0xfffffffc00741947 */ /* 0x000fea000383ffff */
[----:B------:R-:W-:Y:S05]  /*0570*/  EXIT ;  /* 0x000000000000794d */ /* 0x000fea0003800000 */
.L_x_100:
        /* <DEDUP_REMOVED lines=16> */
.L_x_112:


//--------------------- .text.find_roots          --------------------------
	.section	.text.find_roots,"ax",@progbits
	.align	128
        .global         find_roots
        .type           find_roots,@function
        .size           find_roots,(.L_x_113 - find_roots)
        .other          find_roots,@"STO_CUDA_ENTRY STV_DEFAULT"
find_roots:
.text.find_roots:
[----:B------:R-:W-:Y:S01]  /*0000*/  LDC R1, c[0x0][0x37c] ;  /* 0x0000df00ff017b82 */ /* 0x000fe20000000800 */
[----:B------:R-:W0:Y:S07]  /*0010*/  S2R R9, SR_CTAID.X ;  /* 0x0000000000097919 */ /* 0x000e2e0000002500 */
[----:B------:R-:W1:Y:S01]  /*0020*/  LDC R4, c[0x0][0x380] ;  /* 0x0000e000ff047b82 */ /* 0x000e620000000800 */
[----:B------:R-:W0:Y:S01]  /*0030*/  LDCU UR4, c[0x0][0x360] ;  /* 0x00006c00ff0477ac */ /* 0x000e220008000800 */
[----:B------:R-:W0:Y:S02]  /*0040*/  S2R R0, SR_TID.X ;  /* 0x0000000000007919 */ /* 0x000e240000002100 */
[----:B0-----:R-:W-:-:S05]  /*0050*/  IMAD R9, R9, UR4, R0 ;  /* 0x0000000409097c24 */ /* 0x001fca000f8e0200 */
[----:B-1----:R-:W-:-:S13]  /*0060*/  ISETP.GE.U32.AND P0, PT, R9, R4, PT ;  /* 0x000000040900720c */ /* 0x002fda0003f06070 */
[----:B------:R-:W-:Y:S05]  /*0070*/  @P0 EXIT ;  /* 0x000000000000094d */ /* 0x000fea0003800000 */
[----:B------:R-:W0:Y:S01]  /*0080*/  LDC.64 R2, c[0x0][0x398] ;  /* 0x0000e600ff027b82 */ /* 0x000e220000000a00 */
[----:B------:R-:W1:Y:S01]  /*0090*/  LDCU.64 UR4, c[0x0][0x358] ;  /* 0x00006b00ff0477ac */ /* 0x000e620008000a00 */
[----:B0-----:R-:W-:-:S05]  /*00a0*/  IMAD.WIDE.U32 R2, R9, 0x4, R2 ;  /* 0x0000000409027825 */ /* 0x001fca00078e0002 */
[----:B-1----:R-:W2:Y:S04]  /*00b0*/  LDG.E R0, desc[UR4][R2.64+0x4] ;  /* 0x0000040402007981 */ /* 0x002ea8000c1e1900 */
[----:B------:R-:W2:Y:S02]  /*00c0*/  LDG.E R5, desc[UR4][R2.64] ;  /* 0x0000000402057981 */ /* 0x000ea4000c1e1900 */
[----:B--2---:R-:W-:-:S05]  /*00d0*/  IMAD.IADD R0, R0, 0x1, -R5 ;  /* 0x0000000100007824 */ /* 0x004fca00078e0a05 */
[----:B------:R-:W-:-:S13]  /*00e0*/  ISETP.NE.AND P0, PT, R0, 0x1, PT ;  /* 0x000000010000780c */ /* 0x000fda0003f05270 */
[----:B------:R-:W-:Y:S05]  /*00f0*/  @P0 BRA `(.L_x_101) ;  /* 0x0000000000400947 */ /* 0x000fea0003800000 */
[----:B------:R-:W0:Y:S01]  /*0100*/  S2R R0, SR_LANEID ;  /* 0x0000000000007919 */ /* 0x000e220000000000 */
[----:B------:R-:W1:Y:S01]  /*0110*/  LDC.64 R2, c[0x0][0x390] ;  /* 0x0000e400ff027b82 */ /* 0x000e620000000a00 */
[----:B------:R-:W2:Y:S01]  /*0120*/  LDCU.64 UR8, c[0x0][0x3a8] ;  /* 0x00007500ff0877ac */ /* 0x000ea20008000a00 */
[----:B------:R-:W-:Y:S02]  /*0130*/  VOTEU.ANY UR6, UPT, PT ;  /* 0x0000000000067886 */ /* 0x000fe400038e0100 */
[----:B------:R-:W-:-:S04]  /*0140*/  UFLO.U32 UR7, UR6 ;  /* 0x00000006000772bd */ /* 0x000fc800080e0000 */
[----:B------:R-:W3:Y:S01]  /*0150*/  LDC.64 R4, c[0x0][0x388] ;  /* 0x0000e200ff047b82 */ /* 0x000ee20000000a00 */
[----:B------:R-:W3:Y:S01]  /*0160*/  POPC R11, UR6 ;  /* 0x00000006000b7d09 */ /* 0x000ee20008000000 */
[----:B--2---:R-:W-:-:S04]  /*0170*/  IADD3 R6, P1, PT, R9, UR8, RZ ;  /* 0x0000000809067c10 */ /* 0x004fc8000ff3e0ff */
[----:B------:R-:W-:Y:S01]  /*0180*/  IADD3.X R7, PT, PT, RZ, UR9, RZ, P1, !PT ;  /* 0x00000009ff077c10 */ /* 0x000fe20008ffe4ff */
[----:B-1----:R-:W-:Y:S01]  /*0190*/  IMAD.WIDE.U32 R2, R9, 0x4, R2 ;  /* 0x0000000409027825 */ /* 0x002fe200078e0002 */
[----:B0-----:R-:W-:-:S03]  /*01a0*/  ISETP.EQ.U32.AND P0, PT, R0, UR7, PT ;  /* 0x0000000700007c0c */ /* 0x001fc6000bf02070 */
[----:B------:R-:W-:-:S05]  /*01b0*/  IMAD.MOV.U32 R0, RZ, RZ, 0x1 ;  /* 0x00000001ff007424 */ /* 0x000fca00078e00ff */
[----:B------:R-:W-:Y:S04]  /*01c0*/  STG.E.U8 desc[UR4][R6.64], R0 ;  /* 0x0000000006007986 */ /* 0x000fe8000c101104 */
[----:B------:R-:W-:Y:S04]  /*01d0*/  STG.E desc[UR4][R2.64], RZ ;  /* 0x000000ff02007986 */ /* 0x000fe8000c101904 */
[----:B---3--:R-:W-:Y:S01]  /*01e0*/  @P0 REDG.E.ADD.STRONG.GPU desc[UR4][R4.64], R11 ;  /* 0x0000000b0400098e */ /* 0x008fe2000c12e104 */
[----:B------:R-:W-:Y:S05]  /*01f0*/  EXIT ;  /* 0x000000000000794d */ /* 0x000fea0003800000 */
.L_x_101:
[----:B------:R-:W0:Y:S01]  /*0200*/  LDC.64 R2, c[0x0][0x390] ;  /* 0x0000e400ff027b82 */ /* 0x000e220000000a00 */
[----:B------:R-:W1:Y:S02]  /*0210*/  LDCU.64 UR6, c[0x0][0x3a8] ;  /* 0x00007500ff0677ac */ /* 0x000e640008000a00 */
[----:B-1----:R-:W-:-:S04]  /*0220*/  IADD3 R6, P0, PT, R9, UR6, RZ ;  /* 0x0000000609067c10 */ /* 0x002fc8000ff1e0ff */
[----:B------:R-:W-:Y:S01]  /*0230*/  IADD3.X R7, PT, PT, RZ, UR7, RZ, P0, !PT ;  /* 0x00000007ff077c10 */ /* 0x000fe200087fe4ff */
[----:B0-----:R-:W-:-:S04]  /*0240*/  IMAD.WIDE.U32 R2, R9, 0x4, R2 ;  /* 0x0000000409027825 */ /* 0x001fc800078e0002 */
[----:B------:R-:W-:Y:S04]  /*0250*/  STG.E.U8 desc[UR4][R6.64], RZ ;  /* 0x000000ff06007986 */ /* 0x000fe8000c101104 */
[----:B------:R-:W-:Y:S01]  /*0260*/  STG.E desc[UR4][R2.64], R4 ;  /* 0x0000000402007986 */ /* 0x000fe2000c101904 */
[----:B------:R-:W-:Y:S05]  /*0270*/  EXIT ;  /* 0x000000000000794d */ /* 0x000fea0003800000 */
.L_x_102:
        /* <DEDUP_REMOVED lines=16> */
.L_x_113:


//--------------------- .nv.shared.reserved.0     --------------------------
	.section	.nv.shared.reserved.0,"aw",@nobits
	.weak		__nv_reservedSMEM_offset_0_alias
	.size		__nv_reservedSMEM_offset_0_alias, 0, 64
	.other		__nv_reservedSMEM_offset_0_alias,@"STO_CUDA_RESERVED_SHARED STV_DEFAULT"
__nv_reservedSMEM_offset_0_alias:
	.zero		0
	.zero		64


//--------------------- .nv.constant0.solve_chain_double --------------------------
	.section	.nv.constant0.solve_chain_double,"a",@progbits
	.sectionflags	@""
	.align	4
.nv.constant0.solve_chain_double:
	.zero		961


//--------------------- .nv.constant0.solve_chain_float --------------------------
	.section	.nv.constant0.solve_chain_float,"a",@progbits
	.sectionflags	@""
	.align	4
.nv.constant0.solve_chain_float:
	.zero		961


//--------------------- .nv.constant0.solve_row_multiblock_double --------------------------
	.section	.nv.constant0.solve_row_multiblock_double,"a",@progbits
	.sectionflags	@""
	.align	4
.nv.constant0.solve_row_multiblock_double:
	.zero		961


//--------------------- .nv.constant0.solve_row_multiblock_float --------------------------
	.section	.nv.constant0.solve_row_multiblock_float,"a",@progbits
	.sectionflags	@""
	.align	4
.nv.constant0.solve_row_multiblock_float:
	.zero		961


//--------------------- .nv.constant0.find_roots_in_candidates --------------------------
	.section	.nv.constant0.find_roots_in_candidates,"a",@progbits
	.sectionflags	@""
	.align	4
.nv.constant0.find_roots_in_candidates:
	.zero		952


//--------------------- .nv.constant0.analyze     --------------------------
	.section	.nv.constant0.analyze,"a",@progbits
	.sectionflags	@""
	.align	4
.nv.constant0.analyze:
	.zero		944


//--------------------- .nv.constant0.find_roots  --------------------------
	.section	.nv.constant0.find_roots,"a",@progbits
	.sectionflags	@""
	.align	4
.nv.constant0.find_roots:
	.zero		944


//--------------------- SYMBOLS --------------------------

	.type		.nv.reservedSmem.offset0,@object
	.size		.nv.reservedSmem.offset0,0x4
